//
// Generated by NVIDIA NVVM Compiler
//
// Compiler Build ID: CL-36424714
// Cuda compilation tools, release 13.0, V13.0.88
// Based on NVVM 20.0.0
//

.version 9.0
.target sm_100
.address_size 64

	// .globl	_Z4testPimiiii
.extern .func  (.param .b32 func_retval0) vprintf
(
	.param .b64 vprintf_param_0,
	.param .b64 vprintf_param_1
)
;
// _ZZ3caliiiiiiPimE4dist has been demoted
// _ZZ3caliiiiiiPimE8rowBlock has been demoted
// _ZZ3caliiiiiiPimE8colBlock has been demoted
.global .align 1 .b8 $str[30] = {10, 114, 111, 117, 110, 100, 37, 100, 44, 32, 100, 101, 118, 105, 99, 101, 58, 32, 40, 37, 100, 32, 37, 100, 41, 32, 37, 100, 10};
.global .align 1 .b8 $str$1[4] = {37, 52, 100};
.global .align 1 .b8 $str$2[2] = {10};

.visible .entry _Z4testPimiiii(
	.param .u64 .ptr .align 1 _Z4testPimiiii_param_0,
	.param .u64 _Z4testPimiiii_param_1,
	.param .u32 _Z4testPimiiii_param_2,
	.param .u32 _Z4testPimiiii_param_3,
	.param .u32 _Z4testPimiiii_param_4,
	.param .u32 _Z4testPimiiii_param_5
)
{
	.local .align 16 .b8 	__local_depot0[16];
	.reg .b64 	%SP;
	.reg .b64 	%SPL;
	.reg .pred 	%p<12>;
	.reg .b32 	%r<127>;
	.reg .b64 	%rd<44>;

	mov.u64 	%SPL, __local_depot0;
	cvta.local.u64 	%SP, %SPL;
	ld.param.u64 	%rd10, [_Z4testPimiiii_param_0];
	ld.param.u64 	%rd9, [_Z4testPimiiii_param_1];
	ld.param.u32 	%r17, [_Z4testPimiiii_param_2];
	ld.param.u32 	%r18, [_Z4testPimiiii_param_3];
	ld.param.u32 	%r19, [_Z4testPimiiii_param_4];
	ld.param.u32 	%r20, [_Z4testPimiiii_param_5];
	cvta.to.global.u64 	%rd1, %rd10;
	add.u64 	%rd11, %SP, 0;
	add.u64 	%rd2, %SPL, 0;
	st.local.v4.u32 	[%rd2], {%r20, %r18, %r19, %r17};
	mov.u64 	%rd12, $str;
	cvta.global.u64 	%rd13, %rd12;
	{ // callseq 0, 0
	.param .b64 param0;
	st.param.b64 	[param0], %rd13;
	.param .b64 param1;
	st.param.b64 	[param1], %rd11;
	.param .b32 retval0;
	call.uni (retval0), 
	vprintf, 
	(
	param0, 
	param1
	);
	ld.param.b32 	%r21, [retval0];
	} // callseq 0
	setp.lt.s32 	%p1, %r17, 1;
	@%p1 bra 	$L__BB0_16;
	and.b32  	%r1, %r17, 15;
	add.s32 	%r2, %r1, -1;
	and.b32  	%r3, %r17, 7;
	add.s32 	%r4, %r3, -1;
	and.b32  	%r5, %r17, 2147483632;
	and.b32  	%r6, %r17, 3;
	neg.s32 	%r7, %r5;
	mov.b32 	%r122, 0;
	mov.u64 	%rd39, $str$2;
	mov.u64 	%rd30, $str$1;
$L__BB0_2:
	setp.lt.u32 	%p2, %r17, 16;
	cvt.u64.u32 	%rd14, %r122;
	mul.lo.s64 	%rd3, %rd9, %rd14;
	mov.b32 	%r125, 0;
	@%p2 bra 	$L__BB0_5;
	add.s64 	%rd15, %rd1, %rd3;
	add.s64 	%rd43, %rd15, 32;
	mov.u32 	%r123, %r7;
$L__BB0_4:
	.pragma "nounroll";
	ld.global.u32 	%r25, [%rd43+-32];
	st.local.u32 	[%rd2], %r25;
	mov.u64 	%rd16, $str$1;
	cvta.global.u64 	%rd17, %rd16;
	add.u64 	%rd18, %SP, 0;
	{ // callseq 1, 0
	.param .b64 param0;
	st.param.b64 	[param0], %rd17;
	.param .b64 param1;
	st.param.b64 	[param1], %rd18;
	.param .b32 retval0;
	call.uni (retval0), 
	vprintf, 
	(
	param0, 
	param1
	);
	ld.param.b32 	%r26, [retval0];
	} // callseq 1
	ld.global.u32 	%r28, [%rd43+-28];
	st.local.u32 	[%rd2], %r28;
	{ // callseq 2, 0
	.param .b64 param0;
	st.param.b64 	[param0], %rd17;
	.param .b64 param1;
	st.param.b64 	[param1], %rd18;
	.param .b32 retval0;
	call.uni (retval0), 
	vprintf, 
	(
	param0, 
	param1
	);
	ld.param.b32 	%r29, [retval0];
	} // callseq 2
	ld.global.u32 	%r31, [%rd43+-24];
	st.local.u32 	[%rd2], %r31;
	{ // callseq 3, 0
	.param .b64 param0;
	st.param.b64 	[param0], %rd17;
	.param .b64 param1;
	st.param.b64 	[param1], %rd18;
	.param .b32 retval0;
	call.uni (retval0), 
	vprintf, 
	(
	param0, 
	param1
	);
	ld.param.b32 	%r32, [retval0];
	} // callseq 3
	ld.global.u32 	%r34, [%rd43+-20];
	st.local.u32 	[%rd2], %r34;
	{ // callseq 4, 0
	.param .b64 param0;
	st.param.b64 	[param0], %rd17;
	.param .b64 param1;
	st.param.b64 	[param1], %rd18;
	.param .b32 retval0;
	call.uni (retval0), 
	vprintf, 
	(
	param0, 
	param1
	);
	ld.param.b32 	%r35, [retval0];
	} // callseq 4
	ld.global.u32 	%r37, [%rd43+-16];
	st.local.u32 	[%rd2], %r37;
	{ // callseq 5, 0
	.param .b64 param0;
	st.param.b64 	[param0], %rd17;
	.param .b64 param1;
	st.param.b64 	[param1], %rd18;
	.param .b32 retval0;
	call.uni (retval0), 
	vprintf, 
	(
	param0, 
	param1
	);
	ld.param.b32 	%r38, [retval0];
	} // callseq 5
	ld.global.u32 	%r40, [%rd43+-12];
	st.local.u32 	[%rd2], %r40;
	{ // callseq 6, 0
	.param .b64 param0;
	st.param.b64 	[param0], %rd17;
	.param .b64 param1;
	st.param.b64 	[param1], %rd18;
	.param .b32 retval0;
	call.uni (retval0), 
	vprintf, 
	(
	param0, 
	param1
	);
	ld.param.b32 	%r41, [retval0];
	} // callseq 6
	ld.global.u32 	%r43, [%rd43+-8];
	st.local.u32 	[%rd2], %r43;
	{ // callseq 7, 0
	.param .b64 param0;
	st.param.b64 	[param0], %rd17;
	.param .b64 param1;
	st.param.b64 	[param1], %rd18;
	.param .b32 retval0;
	call.uni (retval0), 
	vprintf, 
	(
	param0, 
	param1
	);
	ld.param.b32 	%r44, [retval0];
	} // callseq 7
	ld.global.u32 	%r46, [%rd43+-4];
	st.local.u32 	[%rd2], %r46;
	{ // callseq 8, 0
	.param .b64 param0;
	st.param.b64 	[param0], %rd17;
	.param .b64 param1;
	st.param.b64 	[param1], %rd18;
	.param .b32 retval0;
	call.uni (retval0), 
	vprintf, 
	(
	param0, 
	param1
	);
	ld.param.b32 	%r47, [retval0];
	} // callseq 8
	ld.global.u32 	%r49, [%rd43];
	st.local.u32 	[%rd2], %r49;
	{ // callseq 9, 0
	.param .b64 param0;
	st.param.b64 	[param0], %rd17;
	.param .b64 param1;
	st.param.b64 	[param1], %rd18;
	.param .b32 retval0;
	call.uni (retval0), 
	vprintf, 
	(
	param0, 
	param1
	);
	ld.param.b32 	%r50, [retval0];
	} // callseq 9
	ld.global.u32 	%r52, [%rd43+4];
	st.local.u32 	[%rd2], %r52;
	{ // callseq 10, 0
	.param .b64 param0;
	st.param.b64 	[param0], %rd17;
	.param .b64 param1;
	st.param.b64 	[param1], %rd18;
	.param .b32 retval0;
	call.uni (retval0), 
	vprintf, 
	(
	param0, 
	param1
	);
	ld.param.b32 	%r53, [retval0];
	} // callseq 10
	ld.global.u32 	%r55, [%rd43+8];
	st.local.u32 	[%rd2], %r55;
	{ // callseq 11, 0
	.param .b64 param0;
	st.param.b64 	[param0], %rd17;
	.param .b64 param1;
	st.param.b64 	[param1], %rd18;
	.param .b32 retval0;
	call.uni (retval0), 
	vprintf, 
	(
	param0, 
	param1
	);
	ld.param.b32 	%r56, [retval0];
	} // callseq 11
	ld.global.u32 	%r58, [%rd43+12];
	st.local.u32 	[%rd2], %r58;
	{ // callseq 12, 0
	.param .b64 param0;
	st.param.b64 	[param0], %rd17;
	.param .b64 param1;
	st.param.b64 	[param1], %rd18;
	.param .b32 retval0;
	call.uni (retval0), 
	vprintf, 
	(
	param0, 
	param1
	);
	ld.param.b32 	%r59, [retval0];
	} // callseq 12
	ld.global.u32 	%r61, [%rd43+16];
	st.local.u32 	[%rd2], %r61;
	{ // callseq 13, 0
	.param .b64 param0;
	st.param.b64 	[param0], %rd17;
	.param .b64 param1;
	st.param.b64 	[param1], %rd18;
	.param .b32 retval0;
	call.uni (retval0), 
	vprintf, 
	(
	param0, 
	param1
	);
	ld.param.b32 	%r62, [retval0];
	} // callseq 13
	ld.global.u32 	%r64, [%rd43+20];
	st.local.u32 	[%rd2], %r64;
	{ // callseq 14, 0
	.param .b64 param0;
	st.param.b64 	[param0], %rd17;
	.param .b64 param1;
	st.param.b64 	[param1], %rd18;
	.param .b32 retval0;
	call.uni (retval0), 
	vprintf, 
	(
	param0, 
	param1
	);
	ld.param.b32 	%r65, [retval0];
	} // callseq 14
	ld.global.u32 	%r67, [%rd43+24];
	st.local.u32 	[%rd2], %r67;
	{ // callseq 15, 0
	.param .b64 param0;
	st.param.b64 	[param0], %rd17;
	.param .b64 param1;
	st.param.b64 	[param1], %rd18;
	.param .b32 retval0;
	call.uni (retval0), 
	vprintf, 
	(
	param0, 
	param1
	);
	ld.param.b32 	%r68, [retval0];
	} // callseq 15
	ld.global.u32 	%r70, [%rd43+28];
	st.local.u32 	[%rd2], %r70;
	{ // callseq 16, 0
	.param .b64 param0;
	st.param.b64 	[param0], %rd17;
	.param .b64 param1;
	st.param.b64 	[param1], %rd18;
	.param .b32 retval0;
	call.uni (retval0), 
	vprintf, 
	(
	param0, 
	param1
	);
	ld.param.b32 	%r71, [retval0];
	} // callseq 16
	add.s32 	%r123, %r123, 16;
	add.s64 	%rd43, %rd43, 64;
	setp.ne.s32 	%p3, %r123, 0;
	mov.u32 	%r125, %r5;
	@%p3 bra 	$L__BB0_4;
$L__BB0_5:
	setp.eq.s32 	%p4, %r1, 0;
	@%p4 bra 	$L__BB0_15;
	add.s64 	%rd7, %rd1, %rd3;
	setp.lt.u32 	%p5, %r2, 7;
	@%p5 bra 	$L__BB0_8;
	mul.wide.u32 	%rd19, %r125, 4;
	add.s64 	%rd20, %rd7, %rd19;
	ld.global.u32 	%r73, [%rd20];
	st.local.u32 	[%rd2], %r73;
	mov.u64 	%rd21, $str$1;
	cvta.global.u64 	%rd22, %rd21;
	add.u64 	%rd23, %SP, 0;
	{ // callseq 17, 0
	.param .b64 param0;
	st.param.b64 	[param0], %rd22;
	.param .b64 param1;
	st.param.b64 	[param1], %rd23;
	.param .b32 retval0;
	call.uni (retval0), 
	vprintf, 
	(
	param0, 
	param1
	);
	ld.param.b32 	%r74, [retval0];
	} // callseq 17
	ld.global.u32 	%r76, [%rd20+4];
	st.local.u32 	[%rd2], %r76;
	{ // callseq 18, 0
	.param .b64 param0;
	st.param.b64 	[param0], %rd22;
	.param .b64 param1;
	st.param.b64 	[param1], %rd23;
	.param .b32 retval0;
	call.uni (retval0), 
	vprintf, 
	(
	param0, 
	param1
	);
	ld.param.b32 	%r77, [retval0];
	} // callseq 18
	ld.global.u32 	%r79, [%rd20+8];
	st.local.u32 	[%rd2], %r79;
	{ // callseq 19, 0
	.param .b64 param0;
	st.param.b64 	[param0], %rd22;
	.param .b64 param1;
	st.param.b64 	[param1], %rd23;
	.param .b32 retval0;
	call.uni (retval0), 
	vprintf, 
	(
	param0, 
	param1
	);
	ld.param.b32 	%r80, [retval0];
	} // callseq 19
	ld.global.u32 	%r82, [%rd20+12];
	st.local.u32 	[%rd2], %r82;
	{ // callseq 20, 0
	.param .b64 param0;
	st.param.b64 	[param0], %rd22;
	.param .b64 param1;
	st.param.b64 	[param1], %rd23;
	.param .b32 retval0;
	call.uni (retval0), 
	vprintf, 
	(
	param0, 
	param1
	);
	ld.param.b32 	%r83, [retval0];
	} // callseq 20
	ld.global.u32 	%r85, [%rd20+16];
	st.local.u32 	[%rd2], %r85;
	{ // callseq 21, 0
	.param .b64 param0;
	st.param.b64 	[param0], %rd22;
	.param .b64 param1;
	st.param.b64 	[param1], %rd23;
	.param .b32 retval0;
	call.uni (retval0), 
	vprintf, 
	(
	param0, 
	param1
	);
	ld.param.b32 	%r86, [retval0];
	} // callseq 21
	ld.global.u32 	%r88, [%rd20+20];
	st.local.u32 	[%rd2], %r88;
	{ // callseq 22, 0
	.param .b64 param0;
	st.param.b64 	[param0], %rd22;
	.param .b64 param1;
	st.param.b64 	[param1], %rd23;
	.param .b32 retval0;
	call.uni (retval0), 
	vprintf, 
	(
	param0, 
	param1
	);
	ld.param.b32 	%r89, [retval0];
	} // callseq 22
	ld.global.u32 	%r91, [%rd20+24];
	st.local.u32 	[%rd2], %r91;
	{ // callseq 23, 0
	.param .b64 param0;
	st.param.b64 	[param0], %rd22;
	.param .b64 param1;
	st.param.b64 	[param1], %rd23;
	.param .b32 retval0;
	call.uni (retval0), 
	vprintf, 
	(
	param0, 
	param1
	);
	ld.param.b32 	%r92, [retval0];
	} // callseq 23
	ld.global.u32 	%r94, [%rd20+28];
	st.local.u32 	[%rd2], %r94;
	{ // callseq 24, 0
	.param .b64 param0;
	st.param.b64 	[param0], %rd22;
	.param .b64 param1;
	st.param.b64 	[param1], %rd23;
	.param .b32 retval0;
	call.uni (retval0), 
	vprintf, 
	(
	param0, 
	param1
	);
	ld.param.b32 	%r95, [retval0];
	} // callseq 24
	add.s32 	%r125, %r125, 8;
$L__BB0_8:
	setp.eq.s32 	%p6, %r3, 0;
	@%p6 bra 	$L__BB0_15;
	setp.lt.u32 	%p7, %r4, 3;
	@%p7 bra 	$L__BB0_11;
	mul.wide.u32 	%rd24, %r125, 4;
	add.s64 	%rd25, %rd7, %rd24;
	ld.global.u32 	%r97, [%rd25];
	st.local.u32 	[%rd2], %r97;
	mov.u64 	%rd26, $str$1;
	cvta.global.u64 	%rd27, %rd26;
	add.u64 	%rd28, %SP, 0;
	{ // callseq 25, 0
	.param .b64 param0;
	st.param.b64 	[param0], %rd27;
	.param .b64 param1;
	st.param.b64 	[param1], %rd28;
	.param .b32 retval0;
	call.uni (retval0), 
	vprintf, 
	(
	param0, 
	param1
	);
	ld.param.b32 	%r98, [retval0];
	} // callseq 25
	ld.global.u32 	%r100, [%rd25+4];
	st.local.u32 	[%rd2], %r100;
	{ // callseq 26, 0
	.param .b64 param0;
	st.param.b64 	[param0], %rd27;
	.param .b64 param1;
	st.param.b64 	[param1], %rd28;
	.param .b32 retval0;
	call.uni (retval0), 
	vprintf, 
	(
	param0, 
	param1
	);
	ld.param.b32 	%r101, [retval0];
	} // callseq 26
	ld.global.u32 	%r103, [%rd25+8];
	st.local.u32 	[%rd2], %r103;
	{ // callseq 27, 0
	.param .b64 param0;
	st.param.b64 	[param0], %rd27;
	.param .b64 param1;
	st.param.b64 	[param1], %rd28;
	.param .b32 retval0;
	call.uni (retval0), 
	vprintf, 
	(
	param0, 
	param1
	);
	ld.param.b32 	%r104, [retval0];
	} // callseq 27
	ld.global.u32 	%r106, [%rd25+12];
	st.local.u32 	[%rd2], %r106;
	{ // callseq 28, 0
	.param .b64 param0;
	st.param.b64 	[param0], %rd27;
	.param .b64 param1;
	st.param.b64 	[param1], %rd28;
	.param .b32 retval0;
	call.uni (retval0), 
	vprintf, 
	(
	param0, 
	param1
	);
	ld.param.b32 	%r107, [retval0];
	} // callseq 28
	add.s32 	%r125, %r125, 4;
$L__BB0_11:
	setp.eq.s32 	%p8, %r6, 0;
	@%p8 bra 	$L__BB0_15;
	setp.eq.s32 	%p9, %r6, 1;
	mul.wide.u32 	%rd29, %r125, 4;
	add.s64 	%rd8, %rd7, %rd29;
	ld.global.u32 	%r109, [%rd8];
	st.local.u32 	[%rd2], %r109;
	cvta.global.u64 	%rd31, %rd30;
	add.u64 	%rd32, %SP, 0;
	{ // callseq 29, 0
	.param .b64 param0;
	st.param.b64 	[param0], %rd31;
	.param .b64 param1;
	st.param.b64 	[param1], %rd32;
	.param .b32 retval0;
	call.uni (retval0), 
	vprintf, 
	(
	param0, 
	param1
	);
	ld.param.b32 	%r110, [retval0];
	} // callseq 29
	@%p9 bra 	$L__BB0_15;
	setp.eq.s32 	%p10, %r6, 2;
	ld.global.u32 	%r112, [%rd8+4];
	st.local.u32 	[%rd2], %r112;
	mov.u64 	%rd33, $str$1;
	cvta.global.u64 	%rd34, %rd33;
	{ // callseq 30, 0
	.param .b64 param0;
	st.param.b64 	[param0], %rd34;
	.param .b64 param1;
	st.param.b64 	[param1], %rd32;
	.param .b32 retval0;
	call.uni (retval0), 
	vprintf, 
	(
	param0, 
	param1
	);
	ld.param.b32 	%r113, [retval0];
	} // callseq 30
	@%p10 bra 	$L__BB0_15;
	ld.global.u32 	%r115, [%rd8+8];
	st.local.u32 	[%rd2], %r115;
	cvta.global.u64 	%rd37, %rd33;
	{ // callseq 31, 0
	.param .b64 param0;
	st.param.b64 	[param0], %rd37;
	.param .b64 param1;
	st.param.b64 	[param1], %rd32;
	.param .b32 retval0;
	call.uni (retval0), 
	vprintf, 
	(
	param0, 
	param1
	);
	ld.param.b32 	%r116, [retval0];
	} // callseq 31
$L__BB0_15:
	cvta.global.u64 	%rd40, %rd39;
	{ // callseq 32, 0
	.param .b64 param0;
	st.param.b64 	[param0], %rd40;
	.param .b64 param1;
	st.param.b64 	[param1], 0;
	.param .b32 retval0;
	call.uni (retval0), 
	vprintf, 
	(
	param0, 
	param1
	);
	ld.param.b32 	%r118, [retval0];
	} // callseq 32
	add.s32 	%r122, %r122, 1;
	setp.ne.s32 	%p11, %r122, %r17;
	@%p11 bra 	$L__BB0_2;
$L__BB0_16:
	mov.u64 	%rd41, $str$2;
	cvta.global.u64 	%rd42, %rd41;
	{ // callseq 33, 0
	.param .b64 param0;
	st.param.b64 	[param0], %rd42;
	.param .b64 param1;
	st.param.b64 	[param1], 0;
	.param .b32 retval0;
	call.uni (retval0), 
	vprintf, 
	(
	param0, 
	param1
	);
	ld.param.b32 	%r120, [retval0];
	} // callseq 33
	ret;

}
	// .globl	_Z3caliiiiiiPim
.visible .entry _Z3caliiiiiiPim(
	.param .u32 _Z3caliiiiiiPim_param_0,
	.param .u32 _Z3caliiiiiiPim_param_1,
	.param .u32 _Z3caliiiiiiPim_param_2,
	.param .u32 _Z3caliiiiiiPim_param_3,
	.param .u32 _Z3caliiiiiiPim_param_4,
	.param .u32 _Z3caliiiiiiPim_param_5,
	.param .u64 .ptr .align 1 _Z3caliiiiiiPim_param_6,
	.param .u64 _Z3caliiiiiiPim_param_7
)
{
	.reg .pred 	%p<24>;
	.reg .b32 	%r<66>;
	.reg .b64 	%rd<14>;
	// demoted variable
	.shared .align 4 .b8 _ZZ3caliiiiiiPimE4dist[256];
	// demoted variable
	.shared .align 4 .b8 _ZZ3caliiiiiiPimE8rowBlock[256];
	// demoted variable
	.shared .align 4 .b8 _ZZ3caliiiiiiPimE8colBlock[256];
	ld.param.u32 	%r24, [_Z3caliiiiiiPim_param_0];
	ld.param.u32 	%r25, [_Z3caliiiiiiPim_param_1];
	ld.param.u32 	%r26, [_Z3caliiiiiiPim_param_2];
	ld.param.u32 	%r27, [_Z3caliiiiiiPim_param_5];
	ld.param.u64 	%rd5, [_Z3caliiiiiiPim_param_6];
	ld.param.u64 	%rd4, [_Z3caliiiiiiPim_param_7];
	cvta.to.global.u64 	%rd1, %rd5;
	mov.u32 	%r28, %ctaid.x;
	mov.u32 	%r29, %ntid.x;
	mov.u32 	%r1, %tid.x;
	mad.lo.s32 	%r30, %r28, %r29, %r1;
	mov.u32 	%r31, %ctaid.y;
	mov.u32 	%r32, %ntid.y;
	mov.u32 	%r2, %tid.y;
	mad.lo.s32 	%r33, %r31, %r32, %r2;
	shl.b32 	%r34, %r25, 3;
	add.s32 	%r3, %r30, %r34;
	shl.b32 	%r35, %r26, 3;
	add.s32 	%r36, %r33, %r35;
	max.s32 	%r37, %r3, %r36;
	setp.lt.s32 	%p1, %r37, %r27;
	setp.ge.s32 	%p4, %r37, %r27;
	shl.b32 	%r63, %r24, 3;
	add.s32 	%r6, %r63, 8;
	cvt.s64.s32 	%rd6, %r36;
	mad.lo.s64 	%rd2, %rd4, %rd6, %rd1;
	mul.wide.s32 	%rd7, %r3, 4;
	add.s64 	%rd3, %rd2, %rd7;
	shl.b32 	%r38, %r2, 5;
	mov.u32 	%r39, _ZZ3caliiiiiiPimE4dist;
	add.s32 	%r40, %r39, %r38;
	shl.b32 	%r41, %r1, 2;
	add.s32 	%r7, %r40, %r41;
	@%p4 bra 	$L__BB1_2;
	ld.global.u32 	%r42, [%rd3];
	st.shared.u32 	[%r7], %r42;
$L__BB1_2:
	setp.ge.s32 	%p5, %r36, %r27;
	add.s32 	%r8, %r63, %r1;
	min.s32 	%r43, %r6, %r27;
	setp.le.s32 	%p6, %r43, %r8;
	mov.u32 	%r45, _ZZ3caliiiiiiPimE8rowBlock;
	add.s32 	%r62, %r45, %r38;
	add.s32 	%r10, %r62, %r41;
	or.pred  	%p7, %p6, %p5;
	@%p7 bra 	$L__BB1_4;
	mul.wide.s32 	%rd8, %r8, 4;
	add.s64 	%rd9, %rd2, %rd8;
	ld.global.u32 	%r47, [%rd9];
	st.shared.u32 	[%r10], %r47;
$L__BB1_4:
	setp.ge.s32 	%p8, %r3, %r27;
	add.s32 	%r11, %r63, %r2;
	setp.le.s32 	%p9, %r43, %r11;
	mov.u32 	%r50, _ZZ3caliiiiiiPimE8colBlock;
	add.s32 	%r51, %r50, %r38;
	add.s32 	%r12, %r51, %r41;
	or.pred  	%p10, %p8, %p9;
	@%p10 bra 	$L__BB1_6;
	cvt.s64.s32 	%rd10, %r11;
	mad.lo.s64 	%rd11, %rd4, %rd10, %rd1;
	add.s64 	%rd13, %rd11, %rd7;
	ld.global.u32 	%r53, [%rd13];
	st.shared.u32 	[%r12], %r53;
$L__BB1_6:
	bar.sync 	0;
	setp.ge.s32 	%p11, %r63, %r27;
	@%p11 bra 	$L__BB1_15;
	add.s32 	%r65, %r50, %r41;
	setp.ge.s32 	%p12, %r3, %r63;
	setp.lt.s32 	%p13, %r3, %r6;
	and.pred  	%p2, %p12, %p13;
	setp.ge.s32 	%p14, %r36, %r63;
	setp.lt.s32 	%p15, %r36, %r6;
	and.pred  	%p3, %p14, %p15;
	mov.b32 	%r64, 1;
	not.pred 	%p16, %p1;
	not.pred 	%p18, %p2;
	not.pred 	%p19, %p3;
$L__BB1_8:
	@%p16 bra 	$L__BB1_14;
	ld.shared.u32 	%r57, [%r62];
	ld.shared.u32 	%r58, [%r65];
	add.s32 	%r18, %r58, %r57;
	ld.shared.u32 	%r59, [%r7];
	setp.ge.s32 	%p17, %r18, %r59;
	@%p17 bra 	$L__BB1_14;
	st.shared.u32 	[%r7], %r18;
	@%p18 bra 	$L__BB1_12;
	st.shared.u32 	[%r10], %r18;
$L__BB1_12:
	@%p19 bra 	$L__BB1_14;
	st.shared.u32 	[%r12], %r18;
$L__BB1_14:
	bar.sync 	0;
	add.s32 	%r60, %r64, -1;
	setp.lt.u32 	%p20, %r60, 7;
	add.s32 	%r63, %r63, 1;
	setp.lt.s32 	%p21, %r63, %r27;
	and.pred  	%p22, %p20, %p21;
	add.s32 	%r65, %r65, 32;
	add.s32 	%r64, %r64, 1;
	add.s32 	%r62, %r62, 4;
	@%p22 bra 	$L__BB1_8;
$L__BB1_15:
	not.pred 	%p23, %p1;
	@%p23 bra 	$L__BB1_17;
	ld.shared.u32 	%r61, [%r7];
	st.global.u32 	[%rd3], %r61;
$L__BB1_17:
	ret;

}


// ===== COMPILED SASS (sm_100) =====

	.target	sm_100

	.elftype	@"ET_EXEC"


//--------------------- .note.nv.tkinfo           --------------------------
	.section	.note.nv.tkinfo,"",@"SHT_NOTE"
	.sectionflags	@"SHF_NOTE_NV_TKINFO"
	.tkinfo
        /*0018*/ 	.word	0x00000002
        /*0030*/ 	.string	""
        /*0030*/ 	.string	"ptxas"
        /*0030*/ 	.string	"Cuda compilation tools, release 13.0, V13.0.88"
        /*0030*/ 	.string	"Build cuda_13.0.r13.0/compiler.36424714_0"
        /*0030*/ 	.string	"-arch sm_100 -m 64 "



//--------------------- .note.nv.cuinfo           --------------------------
	.section	.note.nv.cuinfo,"",@"SHT_NOTE"
	.sectionflags	@"SHF_NOTE_NV_CUINFO"
        /*0018*/ 	.short	0x0002
        /*001a*/ 	.short	0x0064
        /*001c*/ 	.short	0x0082
	.zero		2


//--------------------- .nv.info                  --------------------------
	.section	.nv.info,"",@"SHT_CUDA_INFO"
	.align	4


	//----- nvinfo : EIATTR_REGCOUNT
	.align		4
        /*0000*/ 	.byte	0x04, 0x2f
        /*0002*/ 	.short	(.L_4 - .L_3)
	.align		4
.L_3:
        /*0004*/ 	.word	index@(_Z4testPimiiii)
        /*0008*/ 	.word	0x00000022


	//----- nvinfo : EIATTR_FRAME_SIZE
	.align		4
.L_4:
        /*000c*/ 	.byte	0x04, 0x11
        /*000e*/ 	.short	(.L_6 - .L_5)
	.align		4
.L_5:
        /*0010*/ 	.word	index@(_Z4testPimiiii)
        /*0014*/ 	.word	0x00000010


	//----- nvinfo : EIATTR_REGCOUNT
	.align		4
.L_6:
        /*0018*/ 	.byte	0x04, 0x2f
        /*001a*/ 	.short	(.L_8 - .L_7)
	.align		4
.L_7:
        /*001c*/ 	.word	index@(_Z3caliiiiiiPim)
        /*0020*/ 	.word	0x00000018


	//----- nvinfo : EIATTR_FRAME_SIZE
	.align		4
.L_8:
        /*0024*/ 	.byte	0x04, 0x11
        /*0026*/ 	.short	(.L_10 - .L_9)
	.align		4
.L_9:
        /*0028*/ 	.word	index@(_Z3caliiiiiiPim)
        /*002c*/ 	.word	0x00000000


	//----- nvinfo : EIATTR_MIN_STACK_SIZE
	.align		4
.L_10:
        /*0030*/ 	.byte	0x04, 0x12
        /*0032*/ 	.short	(.L_12 - .L_11)
	.align		4
.L_11:
        /*0034*/ 	.word	index@(_Z3caliiiiiiPim)
        /*0038*/ 	.word	0x00000000


	//----- nvinfo : EIATTR_MIN_STACK_SIZE
	.align		4
.L_12:
        /*003c*/ 	.byte	0x04, 0x12
        /*003e*/ 	.short	(.L_14 - .L_13)
	.align		4
.L_13:
        /*0040*/ 	.word	index@(_Z4testPimiiii)
        /*0044*/ 	.word	0x00000010
.L_14:


//--------------------- .nv.compat                --------------------------
	.section	.nv.compat,"",@"SHT_CUDA_COMPAT_INFO"
	.align	4
        /*0000*/ 	.byte	0x02, 0x09, 0x00, 0x00, 0x02, 0x02, 0x01, 0x00, 0x02, 0x05, 0x05, 0x00, 0x03, 0x07, 0x01, 0x01
        /*0010*/ 	.byte	0x02, 0x03, 0x00, 0x00, 0x02, 0x06, 0x01, 0x00, 0x04, 0x0b, 0x08, 0x00, 0x09, 0x00, 0x00, 0x00
        /*0020*/ 	.byte	0x00, 0x00, 0x00, 0x00


//--------------------- .nv.info._Z3caliiiiiiPim  --------------------------
	.section	.nv.info._Z3caliiiiiiPim,"",@"SHT_CUDA_INFO"
	.sectionflags	@""
	.align	4


	//----- nvinfo : EIATTR_CUDA_API_VERSION
	.align		4
        /*0000*/ 	.byte	0x04, 0x37
        /*0002*/ 	.short	(.L_16 - .L_15)
.L_15:
        /*0004*/ 	.word	0x00000082


	//----- nvinfo : EIATTR_KPARAM_INFO
	.align		4
.L_16:
        /*0008*/ 	.byte	0x04, 0x17
        /*000a*/ 	.short	(.L_18 - .L_17)
.L_17:
        /*000c*/ 	.word	0x00000000
        /*0010*/ 	.short	0x0007
        /*0012*/ 	.short	0x0020
        /*0014*/ 	.byte	0x00, 0xf0, 0x21, 0x00


	//----- nvinfo : EIATTR_KPARAM_INFO
	.align		4
.L_18:
        /*0018*/ 	.byte	0x04, 0x17
        /*001a*/ 	.short	(.L_20 - .L_19)
.L_19:
        /*001c*/ 	.word	0x00000000
        /*0020*/ 	.short	0x0006
        /*0022*/ 	.short	0x0018
        /*0024*/ 	.byte	0x00, 0xf5, 0x21, 0x00


	//----- nvinfo : EIATTR_KPARAM_INFO
	.align		4
.L_20:
        /*0028*/ 	.byte	0x04, 0x17
        /*002a*/ 	.short	(.L_22 - .L_21)
.L_21:
        /*002c*/ 	.word	0x00000000
        /*0030*/ 	.short	0x0005
        /*0032*/ 	.short	0x0014
        /*0034*/ 	.byte	0x00, 0xf0, 0x11, 0x00


	//----- nvinfo : EIATTR_KPARAM_INFO
	.align		4
.L_22:
        /*0038*/ 	.byte	0x04, 0x17
        /*003a*/ 	.short	(.L_24 - .L_23)
.L_23:
        /*003c*/ 	.word	0x00000000
        /*0040*/ 	.short	0x0004
        /*0042*/ 	.short	0x0010
        /*0044*/ 	.byte	0x00, 0xf0, 0x11, 0x00


	//----- nvinfo : EIATTR_KPARAM_INFO
	.align		4
.L_24:
        /*0048*/ 	.byte	0x04, 0x17
        /*004a*/ 	.short	(.L_26 - .L_25)
.L_25:
        /*004c*/ 	.word	0x00000000
        /*0050*/ 	.short	0x0003
        /*0052*/ 	.short	0x000c
        /*0054*/ 	.byte	0x00, 0xf0, 0x11, 0x00


	//----- nvinfo : EIATTR_KPARAM_INFO
	.align		4
.L_26:
        /*0058*/ 	.byte	0x04, 0x17
        /*005a*/ 	.short	(.L_28 - .L_27)
.L_27:
        /*005c*/ 	.word	0x00000000
        /*0060*/ 	.short	0x0002
        /*0062*/ 	.short	0x0008
        /*0064*/ 	.byte	0x00, 0xf0, 0x11, 0x00


	//----- nvinfo : EIATTR_KPARAM_INFO
	.align		4
.L_28:
        /*0068*/ 	.byte	0x04, 0x17
        /*006a*/ 	.short	(.L_30 - .L_29)
.L_29:
        /*006c*/ 	.word	0x00000000
        /*0070*/ 	.short	0x0001
        /*0072*/ 	.short	0x0004
        /*0074*/ 	.byte	0x00, 0xf0, 0x11, 0x00


	//----- nvinfo : EIATTR_KPARAM_INFO
	.align		4
.L_30:
        /*0078*/ 	.byte	0x04, 0x17
        /*007a*/ 	.short	(.L_32 - .L_31)
.L_31:
        /*007c*/ 	.word	0x00000000
        /*0080*/ 	.short	0x0000
        /*0082*/ 	.short	0x0000
        /*0084*/ 	.byte	0x00, 0xf0, 0x11, 0x00


	//----- nvinfo : EIATTR_SPARSE_MMA_MASK
	.align		4
.L_32:
        /*0088*/ 	.byte	0x03, 0x50
        /*008a*/ 	.short	0x0000


	//----- nvinfo : EIATTR_MAXREG_COUNT
	.align		4
        /*008c*/ 	.byte	0x03, 0x1b
        /*008e*/ 	.short	0x00ff


	//----- nvinfo : EIATTR_NUM_BARRIERS
	.align		4
        /*0090*/ 	.byte	0x02, 0x4c
        /*0092*/ 	.byte	0x01
	.zero		1


	//----- nvinfo : EIATTR_MERCURY_ISA_VERSION
	.align		4
        /*0094*/ 	.byte	0x03, 0x5f
        /*0096*/ 	.short	0x0101


	//----- nvinfo : EIATTR_VRC_CTA_INIT_COUNT
	.align		4
        /*0098*/ 	.byte	0x02, 0x4a
	.zero		1
	.zero		1


	//----- nvinfo : EIATTR_EXIT_INSTR_OFFSETS
	.align		4
        /*009c*/ 	.byte	0x04, 0x1c
        /*009e*/ 	.short	(.L_34 - .L_33)


	//   ....[0]....
.L_33:
        /*00a0*/ 	.word	0x000005c0


	//   ....[1]....
        /*00a4*/ 	.word	0x000005f0


	//----- nvinfo : EIATTR_CRS_STACK_SIZE
	.align		4
.L_34:
        /*00a8*/ 	.byte	0x04, 0x1e
        /*00aa*/ 	.short	(.L_36 - .L_35)
.L_35:
        /*00ac*/ 	.word	0x00000000


	//----- nvinfo : EIATTR_CBANK_PARAM_SIZE
	.align		4
.L_36:
        /*00b0*/ 	.byte	0x03, 0x19
        /*00b2*/ 	.short	0x0028


	//----- nvinfo : EIATTR_PARAM_CBANK
	.align		4
        /*00b4*/ 	.byte	0x04, 0x0a
        /*00b6*/ 	.short	(.L_38 - .L_37)
	.align		4
.L_37:
        /*00b8*/ 	.word	index@(.nv.constant0._Z3caliiiiiiPim)
        /*00bc*/ 	.short	0x0380
        /*00be*/ 	.short	0x0028


	//----- nvinfo : EIATTR_SW_WAR
	.align		4
.L_38:
        /*00c0*/ 	.byte	0x04, 0x36
        /*00c2*/ 	.short	(.L_40 - .L_39)
.L_39:
        /*00c4*/ 	.word	0x00000008
.L_40:


//--------------------- .nv.info._Z4testPimiiii   --------------------------
	.section	.nv.info._Z4testPimiiii,"",@"SHT_CUDA_INFO"
	.sectionflags	@""
	.align	4


	//----- nvinfo : EIATTR_CUDA_API_VERSION
	.align		4
        /*0000*/ 	.byte	0x04, 0x37
        /*0002*/ 	.short	(.L_42 - .L_41)
.L_41:
        /*0004*/ 	.word	0x00000082


	//----- nvinfo : EIATTR_KPARAM_INFO
	.align		4
.L_42:
        /*0008*/ 	.byte	0x04, 0x17
        /*000a*/ 	.short	(.L_44 - .L_43)
.L_43:
        /*000c*/ 	.word	0x00000000
        /*0010*/ 	.short	0x0005
        /*0012*/ 	.short	0x001c
        /*0014*/ 	.byte	0x00, 0xf0, 0x11, 0x00


	//----- nvinfo : EIATTR_KPARAM_INFO
	.align		4
.L_44:
        /*0018*/ 	.byte	0x04, 0x17
        /*001a*/ 	.short	(.L_46 - .L_45)
.L_45:
        /*001c*/ 	.word	0x00000000
        /*0020*/ 	.short	0x0004
        /*0022*/ 	.short	0x0018
        /*0024*/ 	.byte	0x00, 0xf0, 0x11, 0x00


	//----- nvinfo : EIATTR_KPARAM_INFO
	.align		4
.L_46:
        /*0028*/ 	.byte	0x04, 0x17
        /*002a*/ 	.short	(.L_48 - .L_47)
.L_47:
        /*002c*/ 	.word	0x00000000
        /*0030*/ 	.short	0x0003
        /*0032*/ 	.short	0x0014
        /*0034*/ 	.byte	0x00, 0xf0, 0x11, 0x00


	//----- nvinfo : EIATTR_KPARAM_INFO
	.align		4
.L_48:
        /*0038*/ 	.byte	0x04, 0x17
        /*003a*/ 	.short	(.L_50 - .L_49)
.L_49:
        /*003c*/ 	.word	0x00000000
        /*0040*/ 	.short	0x0002
        /*0042*/ 	.short	0x0010
        /*0044*/ 	.byte	0x00, 0xf0, 0x11, 0x00


	//----- nvinfo : EIATTR_KPARAM_INFO
	.align		4
.L_50:
        /*0048*/ 	.byte	0x04, 0x17
        /*004a*/ 	.short	(.L_52 - .L_51)
.L_51:
        /*004c*/ 	.word	0x00000000
        /*0050*/ 	.short	0x0001
        /*0052*/ 	.short	0x0008
        /*0054*/ 	.byte	0x00, 0xf0, 0x21, 0x00


	//----- nvinfo : EIATTR_KPARAM_INFO
	.align		4
.L_52:
        /*0058*/ 	.byte	0x04, 0x17
        /*005a*/ 	.short	(.L_54 - .L_53)
.L_53:
        /*005c*/ 	.word	0x00000000
        /*0060*/ 	.short	0x0000
        /*0062*/ 	.short	0x0000
        /*0064*/ 	.byte	0x00, 0xf5, 0x21, 0x00


	//----- nvinfo : EIATTR_SPARSE_MMA_MASK
	.align		4
.L_54:
        /*0068*/ 	.byte	0x03, 0x50
        /*006a*/ 	.short	0x0000


	//----- nvinfo : EIATTR_MAXREG_COUNT
	.align		4
        /*006c*/ 	.byte	0x03, 0x1b
        /*006e*/ 	.short	0x00ff


	//----- nvinfo : EIATTR_EXTERNS
	.align		4
        /*0070*/ 	.byte	0x04, 0x0f
        /*0072*/ 	.short	(.L_56 - .L_55)


	//   ....[0]....
	.align		4
.L_55:
        /*0074*/ 	.word	index@(vprintf)


	//----- nvinfo : EIATTR_MERCURY_ISA_VERSION
	.align		4
.L_56:
        /*0078*/ 	.byte	0x03, 0x5f
        /*007a*/ 	.short	0x0101


	//----- nvinfo : EIATTR_VRC_CTA_INIT_COUNT
	.align		4
        /*007c*/ 	.byte	0x02, 0x4a
	.zero		1
	.zero		1


	//----- nvinfo : EIATTR_SYSCALL_OFFSETS
	.align		4
        /*0080*/ 	.byte	0x04, 0x46
        /*0082*/ 	.short	(.L_58 - .L_57)


	//   ....[0]....
.L_57:
        /*0084*/ 	.word	0x00000140


	//   ....[1]....
        /*0088*/ 	.word	0x000003d0


	//   ....[2]....
        /*008c*/ 	.word	0x000004a0


	//   ....[3]....
        /*0090*/ 	.word	0x00000560


	//   ....[4]....
        /*0094*/ 	.word	0x00000620


	//   ....[5]....
        /*0098*/ 	.word	0x000006e0


	//   ....[6]....
        /*009c*/ 	.word	0x000007a0


	//   ....[7]....
        /*00a0*/ 	.word	0x00000860


	//   ....[8]....
        /*00a4*/ 	.word	0x00000920


	//   ....[9]....
        /*00a8*/ 	.word	0x000009e0


	//   ....[10]....
        /*00ac*/ 	.word	0x00000aa0


	//   ....[11]....
        /*00b0*/ 	.word	0x00000b60


	//   ....[12]....
        /*00b4*/ 	.word	0x00000c20


	//   ....[13]....
        /*00b8*/ 	.word	0x00000ce0


	//   ....[14]....
        /*00bc*/ 	.word	0x00000da0


	//   ....[15]....
        /*00c0*/ 	.word	0x00000e60


	//   ....[16]....
        /*00c4*/ 	.word	0x00000f20


	//   ....[17]....
        /*00c8*/ 	.word	0x00001140


	//   ....[18]....
        /*00cc*/ 	.word	0x00001210


	//   ....[19]....
        /*00d0*/ 	.word	0x000012d0


	//   ....[20]....
        /*00d4*/ 	.word	0x00001390


	//   ....[21]....
        /*00d8*/ 	.word	0x00001450


	//   ....[22]....
        /*00dc*/ 	.word	0x00001510


	//   ....[23]....
        /*00e0*/ 	.word	0x000015d0


	//   ....[24]....
        /*00e4*/ 	.word	0x00001690


	//   ....[25]....
        /*00e8*/ 	.word	0x000017e0


	//   ....[26]....
        /*00ec*/ 	.word	0x000018b0


	//   ....[27]....
        /*00f0*/ 	.word	0x00001970


	//   ....[28]....
        /*00f4*/ 	.word	0x00001a30


	//   ....[29]....
        /*00f8*/ 	.word	0x00001b70


	//   ....[30]....
        /*00fc*/ 	.word	0x00001c80


	//   ....[31]....
        /*0100*/ 	.word	0x00001d60


	//   ....[32]....
        /*0104*/ 	.word	0x00001de0


	//   ....[33]....
        /*0108*/ 	.word	0x00001e90


	//----- nvinfo : EIATTR_EXIT_INSTR_OFFSETS
	.align		4
.L_58:
        /*010c*/ 	.byte	0x04, 0x1c
        /*010e*/ 	.short	(.L_60 - .L_59)


	//   ....[0]....
.L_59:
        /*0110*/ 	.word	0x00001ea0


	//----- nvinfo : EIATTR_CRS_STACK_SIZE
	.align		4
.L_60:
        /*0114*/ 	.byte	0x04, 0x1e
        /*0116*/ 	.short	(.L_62 - .L_61)
.L_61:
        /*0118*/ 	.word	0x00000000


	//----- nvinfo : EIATTR_CBANK_PARAM_SIZE
	.align		4
.L_62:
        /*011c*/ 	.byte	0x03, 0x19
        /*011e*/ 	.short	0x0020


	//----- nvinfo : EIATTR_PARAM_CBANK
	.align		4
        /*0120*/ 	.byte	0x04, 0x0a
        /*0122*/ 	.short	(.L_64 - .L_63)
	.align		4
.L_63:
        /*0124*/ 	.word	index@(.nv.constant0._Z4testPimiiii)
        /*0128*/ 	.short	0x0380
        /*012a*/ 	.short	0x0020


	//----- nvinfo : EIATTR_SW_WAR
	.align		4
.L_64:
        /*012c*/ 	.byte	0x04, 0x36
        /*012e*/ 	.short	(.L_66 - .L_65)
.L_65:
        /*0130*/ 	.word	0x00000008
.L_66:


//--------------------- .nv.callgraph             --------------------------
	.section	.nv.callgraph,"",@"SHT_CUDA_CALLGRAPH"
	.align	4
	.sectionentsize	8
	.align		4
        /*0000*/ 	.word	0x00000000
	.align		4
        /*0004*/ 	.word	0xffffffff
	.align		4
        /*0008*/ 	.word	index@(_Z4testPimiiii)
	.align		4
        /*000c*/ 	.word	index@(vprintf)
	.align		4
        /*0010*/ 	.word	0x00000000
	.align		4
        /*0014*/ 	.word	0xfffffffe
	.align		4
        /*0018*/ 	.word	0x00000000
	.align		4
        /*001c*/ 	.word	0xfffffffd
	.align		4
        /*0020*/ 	.word	0x00000000
	.align		4
        /*0024*/ 	.word	0xfffffffc


//--------------------- .nv.constant4             --------------------------
	.section	.nv.constant4,"a",@progbits
	.align	8
	.align		8
.nv.constant4:
        /*0000*/ 	.dword	$str
	.align		8
        /*0008*/ 	.dword	$str$1
	.align		8
        /*0010*/ 	.dword	$str$2
	.align		8
        /*0018*/ 	.dword	vprintf


//--------------------- .text._Z3caliiiiiiPim     --------------------------
	.section	.text._Z3caliiiiiiPim,"ax",@progbits
	.align	128
        .global         _Z3caliiiiiiPim
        .type           _Z3caliiiiiiPim,@function
        .size           _Z3caliiiiiiPim,(.L_x_47 - _Z3caliiiiiiPim)
        .other          _Z3caliiiiiiPim,@"STO_CUDA_ENTRY STV_DEFAULT"
_Z3caliiiiiiPim:
.text._Z3caliiiiiiPim:
[----:B------:R-:W-:Y:S01]  /*0000*/  LDC R1, c[0x0][0x37c] ;  /* 0x0000df00ff017b82 */ /* 0x000fe20000000800 */
[----:B------:R-:W0:Y:S07]  /*0010*/  S2R R5, SR_TID.X ;  /* 0x0000000000057919 */ /* 0x000e2e0000002100 */
[----:B------:R-:W1:Y:S01]  /*0020*/  LDC.64 R6, c[0x0][0x380] ;  /* 0x0000e000ff067b82 */ /* 0x000e620000000a00 */
[----:B------:R-:W2:Y:S01]  /*0030*/  LDCU UR10, c[0x0][0x394] ;  /* 0x00007280ff0a77ac */ /* 0x000ea20008000800 */
[----:B------:R-:W3:Y:S01]  /*0040*/  S2R R11, SR_TID.Y ;  /* 0x00000000000b7919 */ /* 0x000ee20000002200 */
[----:B------:R-:W4:Y:S05]  /*0050*/  LDCU.64 UR6, c[0x0][0x3a0] ;  /* 0x00007400ff0677ac */ /* 0x000f2a0008000a00 */
[----:B------:R-:W5:Y:S01]  /*0060*/  S2UR UR4, SR_CTAID.X ;  /* 0x00000000000479c3 */ /* 0x000f620000002500 */
[----:B------:R-:W4:Y:S07]  /*0070*/  LDCU.64 UR8, c[0x0][0x358] ;  /* 0x00006b00ff0877ac */ /* 0x000f2e0008000a00 */
[----:B------:R-:W5:Y:S08]  /*0080*/  LDC R2, c[0x0][0x360] ;  /* 0x0000d800ff027b82 */ /* 0x000f700000000800 */
[----:B------:R-:W4:Y:S01]  /*0090*/  S2UR UR5, SR_CTAID.Y ;  /* 0x00000000000579c3 */ /* 0x000f220000002600 */
[----:B-1----:R-:W-:-:S04]  /*00a0*/  IMAD.SHL.U32 R4, R6, 0x8, RZ ;  /* 0x0000000806047824 */ /* 0x002fc800078e00ff */
[C---:B------:R-:W-:Y:S02]  /*00b0*/  VIADD R0, R4.reuse, 0x8 ;  /* 0x0000000804007836 */ /* 0x040fe40000000000 */
[----:B0-----:R-:W-:Y:S01]  /*00c0*/  IMAD.IADD R21, R4, 0x1, R5 ;  /* 0x0000000104157824 */ /* 0x001fe200078e0205 */
[----:B------:R-:W4:Y:S02]  /*00d0*/  LDC R8, c[0x0][0x364] ;  /* 0x0000d900ff087b82 */ /* 0x000f240000000800 */
[----:B--2---:R-:W-:Y:S01]  /*00e0*/  VIMNMX R6, PT, PT, R0, UR10, PT ;  /* 0x0000000a00067c48 */ /* 0x004fe2000bfe0100 */
[----:B---3--:R-:W-:-:S05]  /*00f0*/  IMAD.IADD R15, R4, 0x1, R11 ;  /* 0x00000001040f7824 */ /* 0x008fca00078e020b */
[----:B------:R-:W0:Y:S01]  /*0100*/  LDC R10, c[0x0][0x388] ;  /* 0x0000e200ff0a7b82 */ /* 0x000e220000000800 */
[----:B-----5:R-:W-:Y:S01]  /*0110*/  IMAD R2, R2, UR4, R5 ;  /* 0x0000000402027c24 */ /* 0x020fe2000f8e0205 */
[----:B------:R-:W-:-:S04]  /*0120*/  ISETP.GT.AND P1, PT, R6, R15, PT ;  /* 0x0000000f0600720c */ /* 0x000fc80003f24270 */
[----:B------:R-:W-:Y:S02]  /*0130*/  LEA R7, R7, R2, 0x3 ;  /* 0x0000000207077211 */ /* 0x000fe400078e18ff */
[----:B------:R-:W1:Y:S02]  /*0140*/  LDC.64 R2, c[0x0][0x398] ;  /* 0x0000e600ff027b82 */ /* 0x000e640000000a00 */
[----:B------:R-:W-:Y:S01]  /*0150*/  ISETP.GE.OR P1, PT, R7, UR10, !P1 ;  /* 0x0000000a07007c0c */ /* 0x000fe2000cf26670 */
[----:B----4-:R-:W-:-:S04]  /*0160*/  IMAD R9, R8, UR5, R11 ;  /* 0x0000000508097c24 */ /* 0x010fc8000f8e020b */
[----:B0-----:R-:W-:-:S08]  /*0170*/  IMAD R9, R10, 0x8, R9 ;  /* 0x000000080a097824 */ /* 0x001fd000078e0209 */
[----:B------:R-:W-:Y:S02]  /*0180*/  @!P1 SHF.R.S32.HI R10, RZ, 0x1f, R15 ;  /* 0x0000001fff0a9819 */ /* 0x000fe4000001140f */
[----:B------:R-:W-:-:S03]  /*0190*/  ISETP.GE.AND P0, PT, R9, UR10, PT ;  /* 0x0000000a09007c0c */ /* 0x000fc6000bf06270 */
[----:B------:R-:W-:Y:S01]  /*01a0*/  @!P1 IMAD R10, R10, UR6, RZ ;  /* 0x000000060a0a9c24 */ /* 0x000fe2000f8e02ff */
[----:B------:R-:W-:Y:S01]  /*01b0*/  SHF.R.S32.HI R8, RZ, 0x1f, R9 ;  /* 0x0000001fff087819 */ /* 0x000fe20000011409 */
[----:B-1----:R-:W-:Y:S01]  /*01c0*/  IMAD.WIDE.U32 R12, R9, UR6, R2 ;  /* 0x00000006090c7c25 */ /* 0x002fe2000f8e0002 */
[----:B------:R-:W-:Y:S02]  /*01d0*/  ISETP.LE.OR P0, PT, R6, R21, P0 ;  /* 0x000000150600720c */ /* 0x000fe40000703670 */
[----:B------:R-:W-:Y:S01]  /*01e0*/  VIMNMX R18, PT, PT, R7, R9, !PT ;  /* 0x0000000907127248 */ /* 0x000fe20007fe0100 */
[----:B------:R-:W-:Y:S02]  /*01f0*/  IMAD R8, R8, UR6, RZ ;  /* 0x0000000608087c24 */ /* 0x000fe4000f8e02ff */
[----:B------:R-:W-:Y:S01]  /*0200*/  @!P1 IMAD R19, R15, UR7, R10 ;  /* 0x000000070f139c24 */ /* 0x000fe2000f8e020a */
[----:B------:R-:W-:Y:S01]  /*0210*/  ISETP.GE.AND P2, PT, R18, UR10, PT ;  /* 0x0000000a12007c0c */ /* 0x000fe2000bf46270 */
[----:B------:R-:W-:-:S02]  /*0220*/  IMAD R17, R9, UR7, R8 ;  /* 0x0000000709117c24 */ /* 0x000fc4000f8e0208 */
[----:B------:R-:W-:-:S04]  /*0230*/  @!P1 IMAD.WIDE.U32 R14, R15, UR6, R2 ;  /* 0x000000060f0e9c25 */ /* 0x000fc8000f8e0002 */
[----:B------:R-:W-:Y:S01]  /*0240*/  IMAD.IADD R13, R13, 0x1, R17 ;  /* 0x000000010d0d7824 */ /* 0x000fe200078e0211 */
[----:B------:R-:W-:Y:S01]  /*0250*/  @!P1 IADD3 R15, PT, PT, R15, R19, RZ ;  /* 0x000000130f0f9210 */ /* 0x000fe20007ffe0ff */
[----:B------:R-:W-:-:S04]  /*0260*/  @!P0 IMAD.WIDE R16, R21, 0x4, R12 ;  /* 0x0000000415108825 */ /* 0x000fc800078e020c */
[C---:B------:R-:W-:Y:S02]  /*0270*/  IMAD.WIDE R2, R7.reuse, 0x4, R12 ;  /* 0x0000000407027825 */ /* 0x040fe400078e020c */
[----:B------:R-:W2:Y:S02]  /*0280*/  @!P0 LDG.E R17, desc[UR8][R16.64] ;  /* 0x0000000810118981 */ /* 0x000ea4000c1e1900 */
[----:B------:R-:W-:Y:S02]  /*0290*/  @!P1 IMAD.WIDE R12, R7, 0x4, R14 ;  /* 0x00000004070c9825 */ /* 0x000fe400078e020e */
[----:B------:R-:W3:Y:S04]  /*02a0*/  @!P2 LDG.E R15, desc[UR8][R2.64] ;  /* 0x00000008020fa981 */ /* 0x000ee8000c1e1900 */
[----:B------:R-:W4:Y:S01]  /*02b0*/  @!P1 LDG.E R13, desc[UR8][R12.64] ;  /* 0x000000080c0d9981 */ /* 0x000f22000c1e1900 */
[----:B------:R-:W0:Y:S01]  /*02c0*/  S2UR UR7, SR_CgaCtaId ;  /* 0x00000000000779c3 */ /* 0x000e220000008800 */
[----:B------:R-:W-:-:S02]  /*02d0*/  UMOV UR4, 0x400 ;  /* 0x0000040000047882 */ /* 0x000fc40000000000 */
[----:B------:R-:W-:Y:S02]  /*02e0*/  UIADD3 UR5, UPT, UPT, UR4, 0x100, URZ ;  /* 0x0000010004057890 */ /* 0x000fe4000fffe0ff */
[----:B------:R-:W-:Y:S02]  /*02f0*/  UIADD3 UR6, UPT, UPT, UR4, 0x200, URZ ;  /* 0x0000020004067890 */ /* 0x000fe4000fffe0ff */
[----:B0-----:R-:W-:Y:S02]  /*0300*/  ULEA UR4, UR7, UR4, 0x18 ;  /* 0x0000000407047291 */ /* 0x001fe4000f8ec0ff */
[----:B------:R-:W-:-:S04]  /*0310*/  ULEA UR5, UR7, UR5, 0x18 ;  /* 0x0000000507057291 */ /* 0x000fc8000f8ec0ff */
[C---:B------:R-:W-:Y:S02]  /*0320*/  LEA R6, R11.reuse, UR4, 0x5 ;  /* 0x000000040b067c11 */ /* 0x040fe4000f8e28ff */
[----:B------:R-:W-:-:S03]  /*0330*/  LEA R8, R11, UR5, 0x5 ;  /* 0x000000050b087c11 */ /* 0x000fc6000f8e28ff */
[C---:B------:R-:W-:Y:S02]  /*0340*/  IMAD R6, R5.reuse, 0x4, R6 ;  /* 0x0000000405067824 */ /* 0x040fe400078e0206 */
[----:B------:R-:W-:Y:S01]  /*0350*/  IMAD R10, R5, 0x4, R8 ;  /* 0x00000004050a7824 */ /* 0x000fe200078e0208 */
[----:B------:R-:W-:-:S06]  /*0360*/  ULEA UR6, UR7, UR6, 0x18 ;  /* 0x0000000607067291 */ /* 0x000fcc000f8ec0ff */
[----:B------:R-:W-:-:S04]  /*0370*/  LEA R14, R11, UR6, 0x5 ;  /* 0x000000060b0e7c11 */ /* 0x000fc8000f8e28ff */
[----:B------:R-:W-:Y:S01]  /*0380*/  LEA R14, R5, R14, 0x2 ;  /* 0x0000000e050e7211 */ /* 0x000fe200078e10ff */
[----:B---3--:R0:W-:Y:S04]  /*0390*/  @!P2 STS [R6], R15 ;  /* 0x0000000f0600a388 */ /* 0x0081e80000000800 */
[----:B--2---:R0:W-:Y:S01]  /*03a0*/  @!P0 STS [R10], R17 ;  /* 0x000000110a008388 */ /* 0x0041e20000000800 */
[----:B------:R-:W-:Y:S02]  /*03b0*/  ISETP.GE.AND P0, PT, R4, UR10, PT ;  /* 0x0000000a04007c0c */ /* 0x000fe4000bf06270 */
[----:B------:R-:W-:Y:S01]  /*03c0*/  ISETP.GE.AND P2, PT, R18, UR10, PT ;  /* 0x0000000a12007c0c */ /* 0x000fe2000bf46270 */
[----:B----4-:R0:W-:Y:S01]  /*03d0*/  @!P1 STS [R14], R13 ;  /* 0x0000000d0e009388 */ /* 0x0101e20000000800 */
[----:B------:R-:W-:Y:S09]  /*03e0*/  BAR.SYNC.DEFER_BLOCKING 0x0 ;  /* 0x0000000000007b1d */ /* 0x000ff20000010000 */
[----:B0-----:R-:W-:Y:S05]  /*03f0*/  @P0 BRA `(.L_x_0) ;  /* 0x0000000000700947 */ /* 0x001fea0003800000 */
[-C--:B------:R-:W-:Y:S01]  /*0400*/  ISETP.GE.AND P0, PT, R7, R0.reuse, PT ;  /* 0x000000000700720c */ /* 0x080fe20003f06270 */
[----:B------:R-:W-:Y:S01]  /*0410*/  IMAD.MOV.U32 R11, RZ, RZ, 0x1 ;  /* 0x00000001ff0b7424 */ /* 0x000fe200078e00ff */
[----:B------:R-:W-:Y:S01]  /*0420*/  ISETP.GE.AND P1, PT, R9, R0, PT ;  /* 0x000000000900720c */ /* 0x000fe20003f26270 */
[----:B------:R-:W0:Y:S01]  /*0430*/  LDCU UR4, c[0x0][0x394] ;  /* 0x00007280ff0477ac */ /* 0x000e220008000800 */
[-C--:B------:R-:W-:Y:S02]  /*0440*/  ISETP.GE.AND P0, PT, R7, R4.reuse, !P0 ;  /* 0x000000040700720c */ /* 0x080fe40004706270 */
[----:B------:R-:W-:Y:S02]  /*0450*/  ISETP.GE.AND P1, PT, R9, R4, !P1 ;  /* 0x000000040900720c */ /* 0x000fe40004f26270 */
[----:B------:R-:W-:-:S11]  /*0460*/  LEA R5, R5, UR6, 0x2 ;  /* 0x0000000605057c11 */ /* 0x000fd6000f8e10ff */
.L_x_3:
[----:B------:R-:W-:Y:S04]  /*0470*/  BSSY.RECONVERGENT B0, `(.L_x_1) ;  /* 0x000000b000007945 */ /* 0x000fe80003800200 */
[----:B-1----:R-:W-:Y:S05]  /*0480*/  @P2 BRA `(.L_x_2) ;  /* 0x0000000000242947 */ /* 0x002fea0003800000 */
[----:B------:R-:W-:Y:S04]  /*0490*/  LDS R0, [R8] ;  /* 0x0000000008007984 */ /* 0x000fe80000000800 */
[----:B------:R-:W1:Y:S04]  /*04a0*/  LDS R7, [R5] ;  /* 0x0000000005077984 */ /* 0x000e680000000800 */
[----:B------:R-:W2:Y:S01]  /*04b0*/  LDS R9, [R6] ;  /* 0x0000000006097984 */ /* 0x000ea20000000800 */
[----:B-1----:R-:W-:-:S05]  /*04c0*/  IMAD.IADD R7, R0, 0x1, R7 ;  /* 0x0000000100077824 */ /* 0x002fca00078e0207 */
[----:B--2---:R-:W-:-:S13]  /*04d0*/  ISETP.GE.AND P3, PT, R7, R9, PT ;  /* 0x000000090700720c */ /* 0x004fda0003f66270 */
[----:B------:R-:W-:Y:S05]  /*04e0*/  @P3 BRA `(.L_x_2) ;  /* 0x00000000000c3947 */ /* 0x000fea0003800000 */
[----:B------:R1:W-:Y:S04]  /*04f0*/  STS [R6], R7 ;  /* 0x0000000706007388 */ /* 0x0003e80000000800 */
[----:B------:R1:W-:Y:S04]  /*0500*/  @P0 STS [R10], R7 ;  /* 0x000000070a000388 */ /* 0x0003e80000000800 */
[----:B------:R1:W-:Y:S02]  /*0510*/  @P1 STS [R14], R7 ;  /* 0x000000070e001388 */ /* 0x0003e40000000800 */
.L_x_2:
[----:B0-----:R-:W-:Y:S05]  /*0520*/  BSYNC.RECONVERGENT B0 ;  /* 0x0000000000007941 */ /* 0x001fea0003800200 */
.L_x_1:
[----:B------:R-:W-:Y:S01]  /*0530*/  VIADD R4, R4, 0x1 ;  /* 0x0000000104047836 */ /* 0x000fe20000000000 */
[C---:B------:R-:W-:Y:S01]  /*0540*/  IADD3 R0, PT, PT, R11.reuse, -0x1, RZ ;  /* 0xffffffff0b007810 */ /* 0x040fe20007ffe0ff */
[----:B------:R-:W-:Y:S01]  /*0550*/  BAR.SYNC.DEFER_BLOCKING 0x0 ;  /* 0x0000000000007b1d */ /* 0x000fe20000010000 */
[----:B------:R-:W-:Y:S01]  /*0560*/  VIADD R11, R11, 0x1 ;  /* 0x000000010b0b7836 */ /* 0x000fe20000000000 */
[----:B------:R-:W-:Y:S01]  /*0570*/  IADD3 R5, PT, PT, R5, 0x20, RZ ;  /* 0x0000002005057810 */ /* 0x000fe20007ffe0ff */
[----:B------:R-:W-:Y:S01]  /*0580*/  VIADD R8, R8, 0x4 ;  /* 0x0000000408087836 */ /* 0x000fe20000000000 */
[----:B------:R-:W-:Y:S02]  /*0590*/  ISETP.GE.U32.AND P3, PT, R0, 0x7, PT ;  /* 0x000000070000780c */ /* 0x000fe40003f66070 */
[----:B------:R-:W-:-:S13]  /*05a0*/  ISETP.LT.AND P4, PT, R4, UR4, PT ;  /* 0x0000000404007c0c */ /* 0x000fda000bf81270 */
[----:B------:R-:W-:Y:S05]  /*05b0*/  @!P3 BRA P4, `(.L_x_3) ;  /* 0xfffffffc00acb947 */ /* 0x000fea000203ffff */
.L_x_0:
[----:B------:R-:W-:Y:S05]  /*05c0*/  @P2 EXIT ;  /* 0x000000000000294d */ /* 0x000fea0003800000 */
[----:B------:R-:W0:Y:S04]  /*05d0*/  LDS R5, [R6] ;  /* 0x0000000006057984 */ /* 0x000e280000000800 */
[----:B0-----:R-:W-:Y:S01]  /*05e0*/  STG.E desc[UR8][R2.64], R5 ;  /* 0x0000000502007986 */ /* 0x001fe2000c101908 */
[----:B------:R-:W-:Y:S05]  /*05f0*/  EXIT ;  /* 0x000000000000794d */ /* 0x000fea0003800000 */
.L_x_4:
[----:B------:R-:W-:-:S00]  /*0600*/  BRA `(.L_x_4) ;  /* 0xfffffffc00fc7947 */ /* 0x000fc0000383ffff */
[----:B------:R-:W-:-:S00]  /*0610*/  NOP ;  /* 0x0000000000007918 */ /* 0x000fc00000000000 */
        /* <DEDUP_REMOVED lines=14> */
.L_x_47:


//--------------------- .text._Z4testPimiiii      --------------------------
	.section	.text._Z4testPimiiii,"ax",@progbits
	.align	128
        .global         _Z4testPimiiii
        .type           _Z4testPimiiii,@function
        .size           _Z4testPimiiii,(.L_x_48 - _Z4testPimiiii)
        .other          _Z4testPimiiii,@"STO_CUDA_ENTRY STV_DEFAULT"
_Z4testPimiiii:
.text._Z4testPimiiii:
[----:B------:R-:W0:Y:S08]  /*0000*/  LDC R1, c[0x0][0x37c] ;  /* 0x0000df00ff017b82 */ /* 0x000e300000000800 */
[----:B------:R-:W1:Y:S01]  /*0010*/  LDC.64 R12, c[0x0][0x390] ;  /* 0x0000e400ff0c7b82 */ /* 0x000e620000000a00 */
[----:B------:R-:W2:Y:S01]  /*0020*/  LDCU UR4, c[0x0][0x2f8] ;  /* 0x00005f00ff0477ac */ /* 0x000ea20008000800 */
[----:B0-----:R-:W-:Y:S01]  /*0030*/  VIADD R1, R1, 0xfffffff0 ;  /* 0xfffffff001017836 */ /* 0x001fe20000000000 */
[----:B------:R-:W-:Y:S01]  /*0040*/  MOV R0, 0x18 ;  /* 0x0000001800007802 */ /* 0x000fe20000000f00 */
[----:B------:R-:W0:Y:S04]  /*0050*/  LDCU UR5, c[0x0][0x2fc] ;  /* 0x00005f80ff0577ac */ /* 0x000e280008000800 */
[----:B------:R-:W3:Y:S01]  /*0060*/  LDC.64 R2, c[0x0][0x398] ;  /* 0x0000e600ff027b82 */ /* 0x000ee20000000a00 */
[----:B------:R-:W4:Y:S07]  /*0070*/  LDCU.64 UR6, c[0x4][URZ] ;  /* 0x01000000ff0677ac */ /* 0x000f2e0008000a00 */
[----:B------:R0:W0:Y:S01]  /*0080*/  LDC.64 R8, c[0x4][R0] ;  /* 0x0100000000087b82 */ /* 0x0000220000000a00 */
[----:B--2---:R-:W-:Y:S01]  /*0090*/  IADD3 R22, P0, PT, R1, UR4, RZ ;  /* 0x0000000401167c10 */ /* 0x004fe2000ff1e0ff */
[----:B-1----:R-:W-:-:S04]  /*00a0*/  IMAD.MOV.U32 R15, RZ, RZ, R12 ;  /* 0x000000ffff0f7224 */ /* 0x002fc800078e000c */
[----:B------:R-:W-:Y:S02]  /*00b0*/  IMAD.MOV.U32 R6, RZ, RZ, R22 ;  /* 0x000000ffff067224 */ /* 0x000fe400078e0016 */
[----:B----4-:R-:W-:Y:S02]  /*00c0*/  IMAD.U32 R4, RZ, RZ, UR6 ;  /* 0x00000006ff047e24 */ /* 0x010fe4000f8e00ff */
[----:B------:R-:W-:Y:S02]  /*00d0*/  IMAD.U32 R5, RZ, RZ, UR7 ;  /* 0x00000007ff057e24 */ /* 0x000fe4000f8e00ff */
[----:B---3--:R-:W-:Y:S02]  /*00e0*/  IMAD.MOV.U32 R12, RZ, RZ, R3 ;  /* 0x000000ffff0c7224 */ /* 0x008fe400078e0003 */
[----:B------:R-:W-:Y:S02]  /*00f0*/  IMAD.MOV.U32 R14, RZ, RZ, R2 ;  /* 0x000000ffff0e7224 */ /* 0x000fe400078e0002 */
[----:B0-----:R-:W-:-:S03]  /*0100*/  IMAD.X R2, RZ, RZ, UR5, P0 ;  /* 0x00000005ff027e24 */ /* 0x001fc600080e06ff */
[----:B------:R0:W-:Y:S01]  /*0110*/  STL.128 [R1], R12 ;  /* 0x0000000c01007387 */ /* 0x0001e20000100c00 */
[----:B------:R-:W-:-:S07]  /*0120*/  IMAD.MOV.U32 R7, RZ, RZ, R2 ;  /* 0x000000ffff077224 */ /* 0x000fce00078e0002 */
[----:B------:R-:W-:-:S07]  /*0130*/  LEPC R20, `(.L_x_5) ;  /* 0x000000001014794e */ /* 0x000fce0000000000 */
[----:B0-----:R-:W-:Y:S05]  /*0140*/  CALL.ABS.NOINC R8 ;  /* 0x0000000008007343 */ /* 0x001fea0003c00000 */
.L_x_5:
[----:B------:R-:W0:Y:S02]  /*0150*/  LDCU UR4, c[0x0][0x390] ;  /* 0x00007200ff0477ac */ /* 0x000e240008000800 */
[----:B0-----:R-:W-:-:S09]  /*0160*/  UISETP.GE.AND UP0, UPT, UR4, 0x1, UPT ;  /* 0x000000010400788c */ /* 0x001fd2000bf06270 */
[----:B------:R-:W-:Y:S05]  /*0170*/  BRA.U !UP0, `(.L_x_6) ;  /* 0x0000001d08287547 */ /* 0x000fea000b800000 */
[----:B------:R-:W0:Y:S01]  /*0180*/  LDC.64 R28, c[0x0][0x358] ;  /* 0x0000d600ff1c7b82 */ /* 0x000e220000000a00 */
[----:B------:R-:W-:Y:S01]  /*0190*/  BSSY.RECONVERGENT B7, `(.L_x_6) ;  /* 0x00001c8000077945 */ /* 0x000fe20003800200 */
[----:B------:R-:W-:-:S07]  /*01a0*/  IMAD.MOV.U32 R24, RZ, RZ, RZ ;  /* 0x000000ffff187224 */ /* 0x000fce00078e00ff */
.L_x_44:
[----:B------:R-:W1:Y:S01]  /*01b0*/  LDCU UR4, c[0x0][0x390] ;  /* 0x00007200ff0477ac */ /* 0x000e620008000800 */
[----:B------:R-:W-:Y:S01]  /*01c0*/  MOV R18, R24 ;  /* 0x0000001800127202 */ /* 0x000fe20000000f00 */
[----:B------:R-:W-:Y:S02]  /*01d0*/  VIADD R24, R24, 0x1 ;  /* 0x0000000118187836 */ /* 0x000fe40000000000 */
[----:B------:R-:W-:Y:S01]  /*01e0*/  IMAD.MOV.U32 R25, RZ, RZ, RZ ;  /* 0x000000ffff197224 */ /* 0x000fe200078e00ff */
[----:B-1----:R-:W-:Y:S02]  /*01f0*/  UISETP.GE.U32.AND UP0, UPT, UR4, 0x10, UPT ;  /* 0x000000100400788c */ /* 0x002fe4000bf06070 */
[----:B------:R-:W-:-:S04]  /*0200*/  ISETP.NE.AND P0, PT, R24, UR4, PT ;  /* 0x0000000418007c0c */ /* 0x000fc8000bf05270 */
[----:B------:R-:W-:-:S03]  /*0210*/  P2R R27, PR, RZ, 0x1 ;  /* 0x00000001ff1b7803 */ /* 0x000fc60000000000 */
[----:B------:R-:W-:Y:S06]  /*0220*/  BRA.U !UP0, `(.L_x_7) ;  /* 0x0000000d08607547 */ /* 0x000fec000b800000 */
[----:B------:R-:W1:Y:S01]  /*0230*/  LDC.64 R4, c[0x0][0x380] ;  /* 0x0000e000ff047b82 */ /* 0x000e620000000a00 */
[----:B------:R-:W2:Y:S01]  /*0240*/  LDCU UR4, c[0x0][0x390] ;  /* 0x00007200ff0477ac */ /* 0x000ea20008000800 */
[----:B------:R-:W-:Y:S01]  /*0250*/  BSSY.RECONVERGENT B6, `(.L_x_8) ;  /* 0x00000d2000067945 */ /* 0x000fe20003800200 */
[----:B------:R-:W1:Y:S01]  /*0260*/  LDCU.64 UR6, c[0x0][0x388] ;  /* 0x00007100ff0677ac */ /* 0x000e620008000a00 */
[----:B--2---:R-:W-:-:S04]  /*0270*/  ULOP3.LUT UR4, UR4, 0x7ffffff0, URZ, 0xc0, !UPT ;  /* 0x7ffffff004047892 */ /* 0x004fc8000f8ec0ff */
[----:B------:R-:W-:Y:S01]  /*0280*/  UIADD3 UR4, UPT, UPT, -UR4, URZ, URZ ;  /* 0x000000ff04047290 */ /* 0x000fe2000fffe1ff */
[----:B-1----:R-:W-:-:S03]  /*0290*/  IMAD.WIDE.U32 R4, R18, UR6, R4 ;  /* 0x0000000612047c25 */ /* 0x002fc6000f8e0004 */
[----:B------:R-:W-:Y:S01]  /*02a0*/  IADD3 R30, P0, PT, R4, 0x20, RZ ;  /* 0x00000020041e7810 */ /* 0x000fe20007f1e0ff */
[----:B------:R-:W-:Y:S02]  /*02b0*/  IMAD R4, R18, UR7, R5 ;  /* 0x0000000712047c24 */ /* 0x000fe4000f8e0205 */
[----:B------:R-:W-:Y:S02]  /*02c0*/  IMAD.U32 R16, RZ, RZ, UR4 ;  /* 0x00000004ff107e24 */ /* 0x000fe4000f8e00ff */
[----:B------:R-:W-:-:S08]  /*02d0*/  IMAD.X R31, RZ, RZ, R4, P0 ;  /* 0x000000ffff1f7224 */ /* 0x000fd000000e0604 */
.L_x_25:
[----:B0-----:R-:W-:Y:S02]  /*02e0*/  R2UR UR4, R28 ;  /* 0x000000001c0472ca */ /* 0x001fe400000e0000 */
[----:B------:R-:W-:-:S13]  /*02f0*/  R2UR UR5, R29 ;  /* 0x000000001d0572ca */ /* 0x000fda00000e0000 */
[----:B------:R-:W2:Y:S01]  /*0300*/  LDG.E R0, desc[UR4][R30.64+-0x20] ;  /* 0xffffe0041e007981 */ /* 0x000ea2000c1e1900 */
[----:B------:R-:W-:Y:S01]  /*0310*/  MOV R8, 0x18 ;  /* 0x0000001800087802 */ /* 0x000fe20000000f00 */
[----:B------:R-:W0:Y:S01]  /*0320*/  LDCU.64 UR4, c[0x4][0x8] ;  /* 0x01000100ff0477ac */ /* 0x000e220008000a00 */
[----:B------:R-:W-:Y:S02]  /*0330*/  VIADD R16, R16, 0x10 ;  /* 0x0000001010107836 */ /* 0x000fe40000000000 */
[----:B------:R-:W-:Y:S02]  /*0340*/  IMAD.MOV.U32 R6, RZ, RZ, R22 ;  /* 0x000000ffff067224 */ /* 0x000fe400078e0016 */
[----:B------:R-:W1:Y:S01]  /*0350*/  LDC.64 R8, c[0x4][R8] ;  /* 0x0100000008087b82 */ /* 0x000e620000000a00 */
[----:B------:R-:W-:Y:S01]  /*0360*/  ISETP.NE.AND P0, PT, R16, RZ, PT ;  /* 0x000000ff1000720c */ /* 0x000fe20003f05270 */
[----:B------:R-:W-:-:S03]  /*0370*/  IMAD.MOV.U32 R7, RZ, RZ, R2 ;  /* 0x000000ffff077224 */ /* 0x000fc600078e0002 */
[----:B------:R-:W-:Y:S01]  /*0380*/  P2R R19, PR, RZ, 0x1 ;  /* 0x00000001ff137803 */ /* 0x000fe20000000000 */
[----:B0-----:R-:W-:Y:S02]  /*0390*/  IMAD.U32 R4, RZ, RZ, UR4 ;  /* 0x00000004ff047e24 */ /* 0x001fe4000f8e00ff */
[----:B------:R-:W-:Y:S01]  /*03a0*/  IMAD.U32 R5, RZ, RZ, UR5 ;  /* 0x00000005ff057e24 */ /* 0x000fe2000f8e00ff */
[----:B-12---:R0:W-:Y:S06]  /*03b0*/  STL [R1], R0 ;  /* 0x0000000001007387 */ /* 0x0061ec0000100800 */
[----:B------:R-:W-:-:S07]  /*03c0*/  LEPC R20, `(.L_x_9) ;  /* 0x000000001014794e */ /* 0x000fce0000000000 */
[----:B0-----:R-:W-:Y:S05]  /*03d0*/  CALL.ABS.NOINC R8 ;  /* 0x0000000008007343 */ /* 0x001fea0003c00000 */
.L_x_9:
[----:B------:R-:W-:Y:S02]  /*03e0*/  R2UR UR4, R28 ;  /* 0x000000001c0472ca */ /* 0x000fe400000e0000 */
[----:B------:R-:W-:-:S13]  /*03f0*/  R2UR UR5, R29 ;  /* 0x000000001d0572ca */ /* 0x000fda00000e0000 */
[----:B------:R-:W2:Y:S01]  /*0400*/  LDG.E R0, desc[UR4][R30.64+-0x1c] ;  /* 0xffffe4041e007981 */ /* 0x000ea2000c1e1900 */
[----:B------:R-:W-:Y:S01]  /*0410*/  MOV R17, 0x18 ;  /* 0x0000001800117802 */ /* 0x000fe20000000f00 */
[----:B------:R-:W0:Y:S01]  /*0420*/  LDCU.64 UR4, c[0x4][0x8] ;  /* 0x01000100ff0477ac */ /* 0x000e220008000a00 */
[----:B------:R-:W-:Y:S02]  /*0430*/  IMAD.MOV.U32 R6, RZ, RZ, R22 ;  /* 0x000000ffff067224 */ /* 0x000fe400078e0016 */
[----:B------:R1:W3:Y:S01]  /*0440*/  LDC.64 R8, c[0x4][R17] ;  /* 0x0100000011087b82 */ /* 0x0002e20000000a00 */
[----:B------:R-:W-:Y:S02]  /*0450*/  IMAD.MOV.U32 R7, RZ, RZ, R2 ;  /* 0x000000ffff077224 */ /* 0x000fe400078e0002 */
[----:B0-----:R-:W-:Y:S01]  /*0460*/  IMAD.U32 R4, RZ, RZ, UR4 ;  /* 0x00000004ff047e24 */ /* 0x001fe2000f8e00ff */
[----:B------:R-:W-:Y:S01]  /*0470*/  MOV R5, UR5 ;  /* 0x0000000500057c02 */ /* 0x000fe20008000f00 */
[----:B--23--:R1:W-:Y:S06]  /*0480*/  STL [R1], R0 ;  /* 0x0000000001007387 */ /* 0x00c3ec0000100800 */
[----:B------:R-:W-:-:S07]  /*0490*/  LEPC R20, `(.L_x_10) ;  /* 0x000000001014794e */ /* 0x000fce0000000000 */
[----:B-1----:R-:W-:Y:S05]  /*04a0*/  CALL.ABS.NOINC R8 ;  /* 0x0000000008007343 */ /* 0x002fea0003c00000 */
.L_x_10:
[----:B------:R-:W-:Y:S02]  /*04b0*/  R2UR UR4, R28 ;  /* 0x000000001c0472ca */ /* 0x000fe400000e0000 */
[----:B------:R-:W-:-:S13]  /*04c0*/  R2UR UR5, R29 ;  /* 0x000000001d0572ca */ /* 0x000fda00000e0000 */
[----:B------:R-:W2:Y:S01]  /*04d0*/  LDG.E R0, desc[UR4][R30.64+-0x18] ;  /* 0xffffe8041e007981 */ /* 0x000ea2000c1e1900 */
[----:B------:R0:W1:Y:S01]  /*04e0*/  LDC.64 R8, c[0x4][R17] ;  /* 0x0100000011087b82 */ /* 0x0000620000000a00 */
[----:B------:R-:W3:Y:S01]  /*04f0*/  LDCU.64 UR4, c[0x4][0x8] ;  /* 0x01000100ff0477ac */ /* 0x000ee20008000a00 */
[----:B------:R-:W-:Y:S02]  /*0500*/  IMAD.MOV.U32 R6, RZ, RZ, R22 ;  /* 0x000000ffff067224 */ /* 0x000fe400078e0016 */
[----:B------:R-:W-:Y:S02]  /*0510*/  IMAD.MOV.U32 R7, RZ, RZ, R2 ;  /* 0x000000ffff077224 */ /* 0x000fe400078e0002 */
[----:B---3--:R-:W-:Y:S02]  /*0520*/  IMAD.U32 R4, RZ, RZ, UR4 ;  /* 0x00000004ff047e24 */ /* 0x008fe4000f8e00ff */
[----:B------:R-:W-:Y:S01]  /*0530*/  IMAD.U32 R5, RZ, RZ, UR5 ;  /* 0x00000005ff057e24 */ /* 0x000fe2000f8e00ff */
[----:B-12---:R0:W-:Y:S06]  /*0540*/  STL [R1], R0 ;  /* 0x0000000001007387 */ /* 0x0061ec0000100800 */
[----:B------:R-:W-:-:S07]  /*0550*/  LEPC R20, `(.L_x_11) ;  /* 0x000000001014794e */ /* 0x000fce0000000000 */
[----:B0-----:R-:W-:Y:S05]  /*0560*/  CALL.ABS.NOINC R8 ;  /* 0x0000000008007343 */ /* 0x001fea0003c00000 */
.L_x_11:
        /* <DEDUP_REMOVED lines=12> */
.L_x_12:
[----:B------:R-:W-:Y:S02]  /*0630*/  R2UR UR4, R28 ;  /* 0x000000001c0472ca */ /* 0x000fe400000e0000 */
[----:B------:R-:W-:-:S13]  /*0640*/  R2UR UR5, R29 ;  /* 0x000000001d0572ca */ /* 0x000fda00000e0000 */
[----:B------:R-:W2:Y:S01]  /*0650*/  LDG.E R0, desc[UR4][R30.64+-0x10] ;  /* 0xfffff0041e007981 */ /* 0x000ea2000c1e1900 */
[----:B------:R0:W1:Y:S01]  /*0660*/  LDC.64 R8, c[0x4][R17] ;  /* 0x0100000011087b82 */ /* 0x0000620000000a00 */
[----:B------:R-:W3:Y:S01]  /*0670*/  LDCU.64 UR4, c[0x4][0x8] ;  /* 0x01000100ff0477ac */ /* 0x000ee20008000a00 */
[----:B------:R-:W-:Y:S02]  /*0680*/  IMAD.MOV.U32 R6, RZ, RZ, R22 ;  /* 0x000000ffff067224 */ /* 0x000fe400078e0016 */
[----:B------:R-:W-:Y:S01]  /*0690*/  IMAD.MOV.U32 R7, RZ, RZ, R2 ;  /* 0x000000ffff077224 */ /* 0x000fe200078e0002 */
[----:B---3--:R-:W-:Y:S01]  /*06a0*/  MOV R4, UR4 ;  /* 0x0000000400047c02 */ /* 0x008fe20008000f00 */
[----:B------:R-:W-:Y:S01]  /*06b0*/  IMAD.U32 R5, RZ, RZ, UR5 ;  /* 0x00000005ff057e24 */ /* 0x000fe2000f8e00ff */
[----:B-12---:R0:W-:Y:S06]  /*06c0*/  STL [R1], R0 ;  /* 0x0000000001007387 */ /* 0x0061ec0000100800 */
[----:B------:R-:W-:-:S07]  /*06d0*/  LEPC R20, `(.L_x_13) ;  /* 0x000000001014794e */ /* 0x000fce0000000000 */
[----:B0-----:R-:W-:Y:S05]  /*06e0*/  CALL.ABS.NOINC R8 ;  /* 0x0000000008007343 */ /* 0x001fea0003c00000 */
.L_x_13:
        /* <DEDUP_REMOVED lines=12> */
.L_x_14:
[----:B------:R-:W-:Y:S02]  /*07b0*/  R2UR UR4, R28 ;  /* 0x000000001c0472ca */ /* 0x000fe400000e0000 */
[----:B------:R-:W-:-:S13]  /*07c0*/  R2UR UR5, R29 ;  /* 0x000000001d0572ca */ /* 0x000fda00000e0000 */
[----:B------:R-:W2:Y:S01]  /*07d0*/  LDG.E R0, desc[UR4][R30.64+-0x8] ;  /* 0xfffff8041e007981 */ /* 0x000ea2000c1e1900 */
[----:B------:R0:W1:Y:S01]  /*07e0*/  LDC.64 R8, c[0x4][R17] ;  /* 0x0100000011087b82 */ /* 0x0000620000000a00 */
[----:B------:R-:W3:Y:S01]  /*07f0*/  LDCU.64 UR4, c[0x4][0x8] ;  /* 0x01000100ff0477ac */ /* 0x000ee20008000a00 */
[----:B------:R-:W-:Y:S01]  /*0800*/  MOV R6, R22 ;  /* 0x0000001600067202 */ /* 0x000fe20000000f00 */
[----:B------:R-:W-:Y:S02]  /*0810*/  IMAD.MOV.U32 R7, RZ, RZ, R2 ;  /* 0x000000ffff077224 */ /* 0x000fe400078e0002 */
[----:B---3--:R-:W-:Y:S02]  /*0820*/  IMAD.U32 R4, RZ, RZ, UR4 ;  /* 0x00000004ff047e24 */ /* 0x008fe4000f8e00ff */
[----:B------:R-:W-:Y:S01]  /*0830*/  IMAD.U32 R5, RZ, RZ, UR5 ;  /* 0x00000005ff057e24 */ /* 0x000fe2000f8e00ff */
[----:B-12---:R0:W-:Y:S06]  /*0840*/  STL [R1], R0 ;  /* 0x0000000001007387 */ /* 0x0061ec0000100800 */
[----:B------:R-:W-:-:S07]  /*0850*/  LEPC R20, `(.L_x_15) ;  /* 0x000000001014794e */ /* 0x000fce0000000000 */
[----:B0-----:R-:W-:Y:S05]  /*0860*/  CALL.ABS.NOINC R8 ;  /* 0x0000000008007343 */ /* 0x001fea0003c00000 */
.L_x_15:
        /* <DEDUP_REMOVED lines=12> */
.L_x_16:
        /* <DEDUP_REMOVED lines=12> */
.L_x_17:
        /* <DEDUP_REMOVED lines=12> */
.L_x_18:
        /* <DEDUP_REMOVED lines=12> */
.L_x_19:
        /* <DEDUP_REMOVED lines=12> */
.L_x_20:
        /* <DEDUP_REMOVED lines=12> */
.L_x_21:
        /* <DEDUP_REMOVED lines=12> */
.L_x_22:
        /* <DEDUP_REMOVED lines=12> */
.L_x_23:
        /* <DEDUP_REMOVED lines=12> */
.L_x_24:
[----:B------:R-:W-:Y:S02]  /*0f30*/  ISETP.NE.AND P6, PT, R19, RZ, PT ;  /* 0x000000ff1300720c */ /* 0x000fe40003fc5270 */
[----:B------:R-:W-:-:S05]  /*0f40*/  IADD3 R30, P0, PT, R30, 0x40, RZ ;  /* 0x000000401e1e7810 */ /* 0x000fca0007f1e0ff */
[----:B------:R-:W-:-:S06]  /*0f50*/  IMAD.X R31, RZ, RZ, R31, P0 ;  /* 0x000000ffff1f7224 */ /* 0x000fcc00000e061f */
[----:B------:R-:W-:Y:S05]  /*0f60*/  @P6 BRA `(.L_x_25) ;  /* 0xfffffff000dc6947 */ /* 0x000fea000383ffff */
[----:B------:R-:W-:Y:S05]  /*0f70*/  BSYNC.RECONVERGENT B6 ;  /* 0x0000000000067941 */ /* 0x000fea0003800200 */
.L_x_8:
[----:B------:R-:W0:Y:S02]  /*0f80*/  LDCU UR4, c[0x0][0x390] ;  /* 0x00007200ff0477ac */ /* 0x000e240008000800 */
[----:B0-----:R-:W-:-:S06]  /*0f90*/  ULOP3.LUT UR4, UR4, 0x7ffffff0, URZ, 0xc0, !UPT ;  /* 0x7ffffff004047892 */ /* 0x001fcc000f8ec0ff */
[----:B------:R-:W-:-:S07]  /*0fa0*/  IMAD.U32 R25, RZ, RZ, UR4 ;  /* 0x00000004ff197e24 */ /* 0x000fce000f8e00ff */
.L_x_7:
[----:B------:R-:W1:Y:S02]  /*0fb0*/  LDC R26, c[0x0][0x390] ;  /* 0x0000e400ff1a7b82 */ /* 0x000e640000000800 */
[----:B-1----:R-:W-:-:S04]  /*0fc0*/  LOP3.LUT R0, R26, 0xf, RZ, 0xc0, !PT ;  /* 0x0000000f1a007812 */ /* 0x002fc800078ec0ff */
[----:B------:R-:W-:-:S13]  /*0fd0*/  ISETP.NE.AND P0, PT, R0, RZ, PT ;  /* 0x000000ff0000720c */ /* 0x000fda0003f05270 */
[----:B------:R-:W-:Y:S05]  /*0fe0*/  @!P0 BRA `(.L_x_26) ;  /* 0x0000000c00608947 */ /* 0x000fea0003800000 */
[----:B------:R-:W1:Y:S01]  /*0ff0*/  LDC.64 R4, c[0x0][0x380] ;  /* 0x0000e000ff047b82 */ /* 0x000e620000000a00 */
[----:B------:R-:W1:Y:S01]  /*1000*/  LDCU.64 UR4, c[0x0][0x388] ;  /* 0x00007100ff0477ac */ /* 0x000e620008000a00 */
[----:B------:R-:W-:-:S04]  /*1010*/  IADD3 R0, PT, PT, R0, -0x1, RZ ;  /* 0xffffffff00007810 */ /* 0x000fc80007ffe0ff */
[----:B------:R-:W-:Y:S01]  /*1020*/  ISETP.GE.U32.AND P0, PT, R0, 0x7, PT ;  /* 0x000000070000780c */ /* 0x000fe20003f06070 */
[----:B-1----:R-:W-:-:S04]  /*1030*/  IMAD.WIDE.U32 R4, R18, UR4, R4 ;  /* 0x0000000412047c25 */ /* 0x002fc8000f8e0004 */
[----:B------:R-:W-:Y:S02]  /*1040*/  IMAD R19, R18, UR5, R5 ;  /* 0x0000000512137c24 */ /* 0x000fe4000f8e0205 */
[----:B------:R-:W-:-:S06]  /*1050*/  IMAD.MOV.U32 R18, RZ, RZ, R4 ;  /* 0x000000ffff127224 */ /* 0x000fcc00078e0004 */
[----:B------:R-:W-:Y:S05]  /*1060*/  @!P0 BRA `(.L_x_27) ;  /* 0x0000000400908947 */ /* 0x000fea0003800000 */
[----:B0-----:R-:W-:Y:S01]  /*1070*/  R2UR UR4, R28 ;  /* 0x000000001c0472ca */ /* 0x001fe200000e0000 */
[----:B------:R-:W-:Y:S01]  /*1080*/  IMAD.WIDE.U32 R30, R25, 0x4, R18 ;  /* 0x00000004191e7825 */ /* 0x000fe200078e0012 */
[----:B------:R-:W-:-:S13]  /*1090*/  R2UR UR5, R29 ;  /* 0x000000001d0572ca */ /* 0x000fda00000e0000 */
[----:B------:R-:W2:Y:S01]  /*10a0*/  LDG.E R0, desc[UR4][R30.64] ;  /* 0x000000041e007981 */ /* 0x000ea2000c1e1900 */
[----:B------:R-:W-:Y:S01]  /*10b0*/  MOV R8, 0x18 ;  /* 0x0000001800087802 */ /* 0x000fe20000000f00 */
[----:B------:R-:W0:Y:S01]  /*10c0*/  LDCU.64 UR4, c[0x4][0x8] ;  /* 0x01000100ff0477ac */ /* 0x000e220008000a00 */
[----:B------:R-:W-:Y:S02]  /*10d0*/  IMAD.MOV.U32 R6, RZ, RZ, R22 ;  /* 0x000000ffff067224 */ /* 0x000fe400078e0016 */
[----:B------:R-:W-:Y:S02]  /*10e0*/  IMAD.MOV.U32 R7, RZ, RZ, R2 ;  /* 0x000000ffff077224 */ /* 0x000fe400078e0002 */
[----:B------:R-:W1:Y:S01]  /*10f0*/  LDC.64 R8, c[0x4][R8] ;  /* 0x0100000008087b82 */ /* 0x000e620000000a00 */
[----:B0-----:R-:W-:Y:S02]  /*1100*/  IMAD.U32 R4, RZ, RZ, UR4 ;  /* 0x00000004ff047e24 */ /* 0x001fe4000f8e00ff */
[----:B------:R-:W-:Y:S01]  /*1110*/  IMAD.U32 R5, RZ, RZ, UR5 ;  /* 0x00000005ff057e24 */ /* 0x000fe2000f8e00ff */
[----:B-12---:R0:W-:Y:S06]  /*1120*/  STL [R1], R0 ;  /* 0x0000000001007387 */ /* 0x0061ec0000100800 */
[----:B------:R-:W-:-:S07]  /*1130*/  LEPC R20, `(.L_x_28) ;  /* 0x000000001014794e */ /* 0x000fce0000000000 */
[----:B0-----:R-:W-:Y:S05]  /*1140*/  CALL.ABS.NOINC R8 ;  /* 0x0000000008007343 */ /* 0x001fea0003c00000 */
.L_x_28:
        /* <DEDUP_REMOVED lines=8> */
[----:B0-----:R-:W-:Y:S02]  /*11d0*/  IMAD.U32 R4, RZ, RZ, UR4 ;  /* 0x00000004ff047e24 */ /* 0x001fe4000f8e00ff */
[----:B------:R-:W-:Y:S01]  /*11e0*/  IMAD.U32 R5, RZ, RZ, UR5 ;  /* 0x00000005ff057e24 */ /* 0x000fe2000f8e00ff */
[----:B--23--:R1:W-:Y:S06]  /*11f0*/  STL [R1], R0 ;  /* 0x0000000001007387 */ /* 0x00c3ec0000100800 */
[----:B------:R-:W-:-:S07]  /*1200*/  LEPC R20, `(.L_x_29) ;  /* 0x000000001014794e */ /* 0x000fce0000000000 */
[----:B-1----:R-:W-:Y:S05]  /*1210*/  CALL.ABS.NOINC R8 ;  /* 0x0000000008007343 */ /* 0x002fea0003c00000 */
.L_x_29:
        /* <DEDUP_REMOVED lines=12> */
.L_x_30:
        /* <DEDUP_REMOVED lines=12> */
.L_x_31:
        /* <DEDUP_REMOVED lines=12> */
.L_x_32:
        /* <DEDUP_REMOVED lines=12> */
.L_x_33:
        /* <DEDUP_REMOVED lines=12> */
.L_x_34:
[----:B------:R-:W-:Y:S02]  /*15e0*/  R2UR UR4, R28 ;  /* 0x000000001c0472ca */ /* 0x000fe400000e0000 */
[----:B------:R-:W-:-:S13]  /*15f0*/  R2UR UR5, R29 ;  /* 0x000000001d0572ca */ /* 0x000fda00000e0000 */
[----:B------:R-:W2:Y:S01]  /*1600*/  LDG.E R30, desc[UR4][R30.64+0x1c] ;  /* 0x00001c041e1e7981 */ /* 0x000ea2000c1e1900 */
[----:B------:R-:W0:Y:S01]  /*1610*/  LDC.64 R16, c[0x4][R16] ;  /* 0x0100000010107b82 */ /* 0x000e220000000a00 */
[----:B------:R-:W1:Y:S01]  /*1620*/  LDCU.64 UR4, c[0x4][0x8] ;  /* 0x01000100ff0477ac */ /* 0x000e620008000a00 */
[----:B------:R-:W-:Y:S02]  /*1630*/  IMAD.MOV.U32 R6, RZ, RZ, R22 ;  /* 0x000000ffff067224 */ /* 0x000fe400078e0016 */
[----:B------:R-:W-:Y:S01]  /*1640*/  IMAD.MOV.U32 R7, RZ, RZ, R2 ;  /* 0x000000ffff077224 */ /* 0x000fe200078e0002 */
[----:B-1----:R-:W-:Y:S01]  /*1650*/  MOV R4, UR4 ;  /* 0x0000000400047c02 */ /* 0x002fe20008000f00 */
[----:B------:R-:W-:Y:S01]  /*1660*/  IMAD.U32 R5, RZ, RZ, UR5 ;  /* 0x00000005ff057e24 */ /* 0x000fe2000f8e00ff */
[----:B0-2---:R1:W-:Y:S06]  /*1670*/  STL [R1], R30 ;  /* 0x0000001e01007387 */ /* 0x0053ec0000100800 */
[----:B------:R-:W-:-:S07]  /*1680*/  LEPC R20, `(.L_x_35) ;  /* 0x000000001014794e */ /* 0x000fce0000000000 */
[----:B-1----:R-:W-:Y:S05]  /*1690*/  CALL.ABS.NOINC R16 ;  /* 0x0000000010007343 */ /* 0x002fea0003c00000 */
.L_x_35:
[----:B------:R-:W-:-:S07]  /*16a0*/  VIADD R25, R25, 0x8 ;  /* 0x0000000819197836 */ /* 0x000fce0000000000 */
.L_x_27:
[----:B------:R-:W-:-:S04]  /*16b0*/  LOP3.LUT R0, R26, 0x7, RZ, 0xc0, !PT ;  /* 0x000000071a007812 */ /* 0x000fc800078ec0ff */
[----:B------:R-:W-:-:S13]  /*16c0*/  ISETP.NE.AND P0, PT, R0, RZ, PT ;  /* 0x000000ff0000720c */ /* 0x000fda0003f05270 */
[----:B------:R-:W-:Y:S05]  /*16d0*/  @!P0 BRA `(.L_x_26) ;  /* 0x0000000400a48947 */ /* 0x000fea0003800000 */
[----:B------:R-:W-:-:S05]  /*16e0*/  VIADD R0, R0, 0xffffffff ;  /* 0xffffffff00007836 */ /* 0x000fca0000000000 */
[----:B------:R-:W-:-:S13]  /*16f0*/  ISETP.GE.U32.AND P0, PT, R0, 0x3, PT ;  /* 0x000000030000780c */ /* 0x000fda0003f06070 */
        /* <DEDUP_REMOVED lines=15> */
.L_x_37:
[----:B------:R-:W-:Y:S02]  /*17f0*/  R2UR UR4, R28 ;  /* 0x000000001c0472ca */ /* 0x000fe400000e0000 */
[----:B------:R-:W-:-:S13]  /*1800*/  R2UR UR5, R29 ;  /* 0x000000001d0572ca */ /* 0x000fda00000e0000 */
[----:B------:R-:W2:Y:S01]  /*1810*/  LDG.E R0, desc[UR4][R16.64+0x4] ;  /* 0x0000040410007981 */ /* 0x000ea2000c1e1900 */
[----:B------:R-:W-:Y:S01]  /*1820*/  MOV R23, 0x18 ;  /* 0x0000001800177802 */ /* 0x000fe20000000f00 */
[----:B------:R-:W0:Y:S01]  /*1830*/  LDCU.64 UR4, c[0x4][0x8] ;  /* 0x01000100ff0477ac */ /* 0x000e220008000a00 */
[----:B------:R-:W-:Y:S02]  /*1840*/  IMAD.MOV.U32 R6, RZ, RZ, R22 ;  /* 0x000000ffff067224 */ /* 0x000fe400078e0016 */
[----:B------:R1:W3:Y:S01]  /*1850*/  LDC.64 R8, c[0x4][R23] ;  /* 0x0100000017087b82 */ /* 0x0002e20000000a00 */
[----:B------:R-:W-:Y:S01]  /*1860*/  IMAD.MOV.U32 R7, RZ, RZ, R2 ;  /* 0x000000ffff077224 */ /* 0x000fe200078e0002 */
[----:B0-----:R-:W-:Y:S01]  /*1870*/  MOV R4, UR4 ;  /* 0x0000000400047c02 */ /* 0x001fe20008000f00 */
[----:B------:R-:W-:Y:S01]  /*1880*/  IMAD.U32 R5, RZ, RZ, UR5 ;  /* 0x00000005ff057e24 */ /* 0x000fe2000f8e00ff */
[----:B--23--:R1:W-:Y:S06]  /*1890*/  STL [R1], R0 ;  /* 0x0000000001007387 */ /* 0x00c3ec0000100800 */
[----:B------:R-:W-:-:S07]  /*18a0*/  LEPC R20, `(.L_x_38) ;  /* 0x000000001014794e */ /* 0x000fce0000000000 */
[----:B-1----:R-:W-:Y:S05]  /*18b0*/  CALL.ABS.NOINC R8 ;  /* 0x0000000008007343 */ /* 0x002fea0003c00000 */
.L_x_38:
        /* <DEDUP_REMOVED lines=12> */
.L_x_39:
        /* <DEDUP_REMOVED lines=12> */
.L_x_40:
[----:B------:R-:W-:-:S07]  /*1a40*/  VIADD R25, R25, 0x4 ;  /* 0x0000000419197836 */ /* 0x000fce0000000000 */
.L_x_36:
[----:B------:R-:W-:-:S04]  /*1a50*/  LOP3.LUT R26, R26, 0x3, RZ, 0xc0, !PT ;  /* 0x000000031a1a7812 */ /* 0x000fc800078ec0ff */
[----:B------:R-:W-:-:S13]  /*1a60*/  ISETP.NE.AND P0, PT, R26, RZ, PT ;  /* 0x000000ff1a00720c */ /* 0x000fda0003f05270 */
[----:B------:R-:W-:Y:S05]  /*1a70*/  @!P0 BRA `(.L_x_26) ;  /* 0x0000000000bc8947 */ /* 0x000fea0003800000 */
[----:B0-----:R-:W-:Y:S01]  /*1a80*/  R2UR UR4, R28 ;  /* 0x000000001c0472ca */ /* 0x001fe200000e0000 */
[----:B------:R-:W-:Y:S01]  /*1a90*/  IMAD.WIDE.U32 R18, R25, 0x4, R18 ;  /* 0x0000000419127825 */ /* 0x000fe200078e0012 */
[----:B------:R-:W-:-:S13]  /*1aa0*/  R2UR UR5, R29 ;  /* 0x000000001d0572ca */ /* 0x000fda00000e0000 */
[----:B------:R-:W2:Y:S01]  /*1ab0*/  LDG.E R0, desc[UR4][R18.64] ;  /* 0x0000000412007981 */ /* 0x000ea2000c1e1900 */
[----:B------:R-:W-:Y:S01]  /*1ac0*/  MOV R8, 0x18 ;  /* 0x0000001800087802 */ /* 0x000fe20000000f00 */
[----:B------:R-:W0:Y:S01]  /*1ad0*/  LDCU.64 UR4, c[0x4][0x8] ;  /* 0x01000100ff0477ac */ /* 0x000e220008000a00 */
[----:B------:R-:W-:Y:S01]  /*1ae0*/  ISETP.NE.AND P0, PT, R26, 0x1, PT ;  /* 0x000000011a00780c */ /* 0x000fe20003f05270 */
[----:B------:R-:W-:Y:S02]  /*1af0*/  IMAD.MOV.U32 R6, RZ, RZ, R22 ;  /* 0x000000ffff067224 */ /* 0x000fe400078e0016 */
[----:B------:R-:W-:Y:S01]  /*1b00*/  IMAD.MOV.U32 R7, RZ, RZ, R2 ;  /* 0x000000ffff077224 */ /* 0x000fe200078e0002 */
[----:B------:R-:W1:Y:S01]  /*1b10*/  LDC.64 R8, c[0x4][R8] ;  /* 0x0100000008087b82 */ /* 0x000e620000000a00 */
[----:B0-----:R-:W-:Y:S02]  /*1b20*/  IMAD.U32 R4, RZ, RZ, UR4 ;  /* 0x00000004ff047e24 */ /* 0x001fe4000f8e00ff */
[----:B------:R-:W-:Y:S01]  /*1b30*/  IMAD.U32 R5, RZ, RZ, UR5 ;  /* 0x00000005ff057e24 */ /* 0x000fe2000f8e00ff */
[----:B--2---:R0:W-:Y:S02]  /*1b40*/  STL [R1], R0 ;  /* 0x0000000001007387 */ /* 0x0041e40000100800 */
[----:B01----:R-:W-:-:S07]  /*1b50*/  P2R R0, PR, RZ, 0x1 ;  /* 0x00000001ff007803 */ /* 0x003fce0000000000 */
[----:B------:R-:W-:-:S07]  /*1b60*/  LEPC R20, `(.L_x_41) ;  /* 0x000000001014794e */ /* 0x000fce0000000000 */
[----:B------:R-:W-:Y:S05]  /*1b70*/  CALL.ABS.NOINC R8 ;  /* 0x0000000008007343 */ /* 0x000fea0003c00000 */
.L_x_41:
[----:B------:R-:W-:-:S13]  /*1b80*/  ISETP.NE.AND P6, PT, R26, 0x1, PT ;  /* 0x000000011a00780c */ /* 0x000fda0003fc5270 */
[----:B------:R-:W-:Y:S05]  /*1b90*/  @!P6 BRA `(.L_x_26) ;  /* 0x000000000074e947 */ /* 0x000fea0003800000 */
[----:B------:R-:W-:Y:S02]  /*1ba0*/  R2UR UR4, R28 ;  /* 0x000000001c0472ca */ /* 0x000fe400000e0000 */
[----:B------:R-:W-:-:S13]  /*1bb0*/  R2UR UR5, R29 ;  /* 0x000000001d0572ca */ /* 0x000fda00000e0000 */
[----:B------:R-:W2:Y:S01]  /*1bc0*/  LDG.E R0, desc[UR4][R18.64+0x4] ;  /* 0x0000040412007981 */ /* 0x000ea2000c1e1900 */
[----:B------:R-:W-:Y:S01]  /*1bd0*/  MOV R16, 0x18 ;  /* 0x0000001800107802 */ /* 0x000fe20000000f00 */
[----:B------:R-:W0:Y:S01]  /*1be0*/  LDCU.64 UR4, c[0x4][0x8] ;  /* 0x01000100ff0477ac */ /* 0x000e220008000a00 */
[----:B------:R-:W-:Y:S01]  /*1bf0*/  ISETP.NE.AND P0, PT, R26, 0x2, PT ;  /* 0x000000021a00780c */ /* 0x000fe20003f05270 */
[----:B------:R-:W-:Y:S01]  /*1c00*/  IMAD.MOV.U32 R6, RZ, RZ, R22 ;  /* 0x000000ffff067224 */ /* 0x000fe200078e0016 */
[----:B------:R1:W3:Y:S01]  /*1c10*/  LDC.64 R8, c[0x4][R16] ;  /* 0x0100000010087b82 */ /* 0x0002e20000000a00 */
[----:B------:R-:W-:Y:S01]  /*1c20*/  MOV R7, R2 ;  /* 0x0000000200077202 */ /* 0x000fe20000000f00 */
[----:B0-----:R-:W-:Y:S02]  /*1c30*/  IMAD.U32 R4, RZ, RZ, UR4 ;  /* 0x00000004ff047e24 */ /* 0x001fe4000f8e00ff */
[----:B------:R-:W-:Y:S01]  /*1c40*/  IMAD.U32 R5, RZ, RZ, UR5 ;  /* 0x00000005ff057e24 */ /* 0x000fe2000f8e00ff */
[----:B--2---:R0:W-:Y:S02]  /*1c50*/  STL [R1], R0 ;  /* 0x0000000001007387 */ /* 0x0041e40000100800 */
[----:B01-3--:R-:W-:-:S07]  /*1c60*/  P2R R0, PR, RZ, 0x1 ;  /* 0x00000001ff007803 */ /* 0x00bfce0000000000 */
[----:B------:R-:W-:-:S07]  /*1c70*/  LEPC R20, `(.L_x_42) ;  /* 0x000000001014794e */ /* 0x000fce0000000000 */
[----:B------:R-:W-:Y:S05]  /*1c80*/  CALL.ABS.NOINC R8 ;  /* 0x0000000008007343 */ /* 0x000fea0003c00000 */
.L_x_42:
[----:B------:R-:W-:-:S13]  /*1c90*/  ISETP.NE.AND P6, PT, R26, 0x2, PT ;  /* 0x000000021a00780c */ /* 0x000fda0003fc5270 */
[----:B------:R-:W-:Y:S05]  /*1ca0*/  @!P6 BRA `(.L_x_26) ;  /* 0x000000000030e947 */ /* 0x000fea0003800000 */
[----:B------:R-:W-:Y:S02]  /*1cb0*/  R2UR UR4, R28 ;  /* 0x000000001c0472ca */ /* 0x000fe400000e0000 */
[----:B------:R-:W-:-:S13]  /*1cc0*/  R2UR UR5, R29 ;  /* 0x000000001d0572ca */ /* 0x000fda00000e0000 */
[----:B------:R-:W2:Y:S01]  /*1cd0*/  LDG.E R18, desc[UR4][R18.64+0x8] ;  /* 0x0000080412127981 */ /* 0x000ea2000c1e1900 */
[----:B------:R-:W0:Y:S01]  /*1ce0*/  LDC.64 R16, c[0x4][R16] ;  /* 0x0100000010107b82 */ /* 0x000e220000000a00 */
[----:B------:R-:W1:Y:S01]  /*1cf0*/  LDCU.64 UR4, c[0x4][0x8] ;  /* 0x01000100ff0477ac */ /* 0x000e620008000a00 */
[----:B------:R-:W-:Y:S02]  /*1d00*/  IMAD.MOV.U32 R6, RZ, RZ, R22 ;  /* 0x000000ffff067224 */ /* 0x000fe400078e0016 */
[----:B------:R-:W-:Y:S02]  /*1d10*/  IMAD.MOV.U32 R7, RZ, RZ, R2 ;  /* 0x000000ffff077224 */ /* 0x000fe400078e0002 */
[----:B-1----:R-:W-:Y:S02]  /*1d20*/  IMAD.U32 R4, RZ, RZ, UR4 ;  /* 0x00000004ff047e24 */ /* 0x002fe4000f8e00ff */
[----:B------:R-:W-:Y:S01]  /*1d30*/  IMAD.U32 R5, RZ, RZ, UR5 ;  /* 0x00000005ff057e24 */ /* 0x000fe2000f8e00ff */
[----:B0-2---:R1:W-:Y:S06]  /*1d40*/  STL [R1], R18 ;  /* 0x0000001201007387 */ /* 0x0053ec0000100800 */
[----:B------:R-:W-:-:S07]  /*1d50*/  LEPC R20, `(.L_x_26) ;  /* 0x000000001014794e */ /* 0x000fce0000000000 */
[----:B-1----:R-:W-:Y:S05]  /*1d60*/  CALL.ABS.NOINC R16 ;  /* 0x0000000010007343 */ /* 0x002fea0003c00000 */
.L_x_26:
[----:B------:R-:W-:Y:S01]  /*1d70*/  MOV R0, 0x18 ;  /* 0x0000001800007802 */ /* 0x000fe20000000f00 */
[----:B------:R-:W1:Y:S01]  /*1d80*/  LDCU.64 UR4, c[0x4][0x10] ;  /* 0x01000200ff0477ac */ /* 0x000e620008000a00 */
[----:B------:R-:W-:Y:S02]  /*1d90*/  CS2R R6, SRZ ;  /* 0x0000000000067805 */ /* 0x000fe4000001ff00 */
[----:B------:R2:W3:Y:S01]  /*1da0*/  LDC.64 R8, c[0x4][R0] ;  /* 0x0100000000087b82 */ /* 0x0004e20000000a00 */
[----:B-1----:R-:W-:Y:S02]  /*1db0*/  IMAD.U32 R4, RZ, RZ, UR4 ;  /* 0x00000004ff047e24 */ /* 0x002fe4000f8e00ff */
[----:B--2---:R-:W-:-:S07]  /*1dc0*/  IMAD.U32 R5, RZ, RZ, UR5 ;  /* 0x00000005ff057e24 */ /* 0x004fce000f8e00ff */
[----:B------:R-:W-:-:S07]  /*1dd0*/  LEPC R20, `(.L_x_43) ;  /* 0x000000001014794e */ /* 0x000fce0000000000 */
[----:B0--3--:R-:W-:Y:S05]  /*1de0*/  CALL.ABS.NOINC R8 ;  /* 0x0000000008007343 */ /* 0x009fea0003c00000 */
.L_x_43:
[----:B------:R-:W-:-:S13]  /*1df0*/  ISETP.NE.AND P6, PT, R27, RZ, PT ;  /* 0x000000ff1b00720c */ /* 0x000fda0003fc5270 */
[----:B------:R-:W-:Y:S05]  /*1e00*/  @P6 BRA `(.L_x_44) ;  /* 0xffffffe000e86947 */ /* 0x000fea000383ffff */
[----:B------:R-:W-:Y:S05]  /*1e10*/  BSYNC.RECONVERGENT B7 ;  /* 0x0000000000077941 */ /* 0x000fea0003800200 */
.L_x_6:
[----:B------:R-:W-:Y:S01]  /*1e20*/  MOV R0, 0x18 ;  /* 0x0000001800007802 */ /* 0x000fe20000000f00 */
[----:B------:R-:W0:Y:S01]  /*1e30*/  LDCU.64 UR4, c[0x4][0x10] ;  /* 0x01000200ff0477ac */ /* 0x000e220008000a00 */
[----:B------:R-:W-:Y:S02]  /*1e40*/  CS2R R6, SRZ ;  /* 0x0000000000067805 */ /* 0x000fe4000001ff00 */
[----:B------:R1:W2:Y:S01]  /*1e50*/  LDC.64 R2, c[0x4][R0] ;  /* 0x0100000000027b82 */ /* 0x0002a20000000a00 */
[----:B0-----:R-:W-:Y:S02]  /*1e60*/  IMAD.U32 R4, RZ, RZ, UR4 ;  /* 0x00000004ff047e24 */ /* 0x001fe4000f8e00ff */
[----:B-1----:R-:W-:-:S07]  /*1e70*/  IMAD.U32 R5, RZ, RZ, UR5 ;  /* 0x00000005ff057e24 */ /* 0x002fce000f8e00ff */
[----:B------:R-:W-:-:S07]  /*1e80*/  LEPC R20, `(.L_x_45) ;  /* 0x000000001014794e */ /* 0x000fce0000000000 */
[----:B--2---:R-:W-:Y:S05]  /*1e90*/  CALL.ABS.NOINC R2 ;  /* 0x0000000002007343 */ /* 0x004fea0003c00000 */
.L_x_45:
[----:B------:R-:W-:Y:S05]  /*1ea0*/  EXIT ;  /* 0x000000000000794d */ /* 0x000fea0003800000 */
.L_x_46:
        /* <DEDUP_REMOVED lines=13> */
.L_x_48:


//--------------------- .nv.global.init           --------------------------
	.section	.nv.global.init,"aw",@progbits
.nv.global.init:
	.type		$str$2,@object
	.size		$str$2,($str$1 - $str$2)
$str$2:
        /*0000*/ 	.byte	0x0a, 0x00
	.type		$str$1,@object
	.size		$str$1,($str - $str$1)
$str$1:
        /*0002*/ 	.byte	0x25, 0x34, 0x64, 0x00
	.type		$str,@object
	.size		$str,(.L_0 - $str)
$str:
        /*0006*/ 	.byte	0x0a, 0x72, 0x6f, 0x75, 0x6e, 0x64, 0x25, 0x64, 0x2c, 0x20, 0x64, 0x65, 0x76, 0x69, 0x63, 0x65
        /*0016*/ 	.byte	0x3a, 0x20, 0x28, 0x25, 0x64, 0x20, 0x25, 0x64, 0x29, 0x20, 0x25, 0x64, 0x0a, 0x00
.L_0:


//--------------------- .nv.shared._Z3caliiiiiiPim --------------------------
	.section	.nv.shared._Z3caliiiiiiPim,"aw",@nobits
	.sectionflags	@""
	.align	4
.nv.shared._Z3caliiiiiiPim:
	.zero		1792


//--------------------- .nv.shared.reserved.0     --------------------------
	.section	.nv.shared.reserved.0,"aw",@nobits
	.weak		__nv_reservedSMEM_offset_0_alias
	.size		__nv_reservedSMEM_offset_0_alias, 0, 64
	.other		__nv_reservedSMEM_offset_0_alias,@"STO_CUDA_RESERVED_SHARED STV_DEFAULT"
__nv_reservedSMEM_offset_0_alias:
	.zero		0
	.zero		64


//--------------------- .nv.constant0._Z3caliiiiiiPim --------------------------
	.section	.nv.constant0._Z3caliiiiiiPim,"a",@progbits
	.sectionflags	@""
	.align	4
.nv.constant0._Z3caliiiiiiPim:
	.zero		936


//--------------------- .nv.constant0._Z4testPimiiii --------------------------
	.section	.nv.constant0._Z4testPimiiii,"a",@progbits
	.sectionflags	@""
	.align	4
.nv.constant0._Z4testPimiiii:
	.zero		928


//--------------------- SYMBOLS --------------------------

	.type		.nv.reservedSmem.offset0,@object
	.size		.nv.reservedSmem.offset0,0x4
	.type		.nv.reservedSmem.cap,@object
	.size		.nv.reservedSmem.cap,0x4
	.type		vprintf,@function
